	.headerflags	@"EF_CUDA_TEXMODE_UNIFIED EF_CUDA_64BIT_ADDRESS EF_CUDA_SM80 EF_CUDA_VIRTUAL_SM(EF_CUDA_SM80)"
	.elftype	@"ET_EXEC"


//--------------------- .nv.info                  --------------------------
	.section	.nv.info,"",@"SHT_CUDA_INFO"
	.align	4


	//----- nvinfo : EIATTR_REGCOUNT
	.align		4
        /*0000*/ 	.byte	0x04, 0x2f
        /*0002*/ 	.short	(.L_1 - .L_0)
	.align		4
.L_0:
        /*0004*/ 	.word	index@(candidate4)
        /*0008*/ 	.word	0x00000080


	//----- nvinfo : EIATTR_MAX_STACK_SIZE
	.align		4
.L_1:
        /*000c*/ 	.byte	0x04, 0x23
        /*000e*/ 	.short	(.L_3 - .L_2)
	.align		4
.L_2:
        /*0010*/ 	.word	index@(candidate4)
        /*0014*/ 	.word	0x00000000


	//----- nvinfo : EIATTR_MIN_STACK_SIZE
	.align		4
.L_3:
        /*0018*/ 	.byte	0x04, 0x12
        /*001a*/ 	.short	(.L_5 - .L_4)
	.align		4
.L_4:
        /*001c*/ 	.word	index@(candidate4)
        /*0020*/ 	.word	0x00000000


	//----- nvinfo : EIATTR_FRAME_SIZE
	.align		4
.L_5:
        /*0024*/ 	.byte	0x04, 0x11
        /*0026*/ 	.short	(.L_7 - .L_6)
	.align		4
.L_6:
        /*0028*/ 	.word	index@(candidate4)
        /*002c*/ 	.word	0x00000000
.L_7:


//--------------------- .nv.info.candidate4       --------------------------
	.section	.nv.info.candidate4,"",@"SHT_CUDA_INFO"
	.align	4


	//----- nvinfo : EIATTR_CUDA_API_VERSION
	.align		4
        /*0000*/ 	.byte	0x04, 0x37
        /*0002*/ 	.short	(.L_9 - .L_8)
.L_8:
        /*0004*/ 	.word	0x00000075


	//----- nvinfo : EIATTR_SW2861232_WAR
	.align		4
.L_9:
        /*0008*/ 	.byte	0x01, 0x35
	.zero		2


	//----- nvinfo : EIATTR_PARAM_CBANK
	.align		4
        /*000c*/ 	.byte	0x04, 0x0a
        /*000e*/ 	.short	(.L_11 - .L_10)
	.align		4
.L_10:
        /*0010*/ 	.word	index@(.nv.constant0.candidate4)
        /*0014*/ 	.short	0x0160
        /*0016*/ 	.short	0x0018


	//----- nvinfo : EIATTR_CBANK_PARAM_SIZE
	.align		4
.L_11:
        /*0018*/ 	.byte	0x03, 0x19
        /*001a*/ 	.short	0x0018


	//----- nvinfo : EIATTR_KPARAM_INFO
	.align		4
        /*001c*/ 	.byte	0x04, 0x17
        /*001e*/ 	.short	(.L_13 - .L_12)
.L_12:
        /*0020*/ 	.word	0x00000000
        /*0024*/ 	.short	0x0002
        /*0026*/ 	.short	0x0010
        /*0028*/ 	.byte	0x00, 0xf0, 0x21, 0x00


	//----- nvinfo : EIATTR_KPARAM_INFO
	.align		4
.L_13:
        /*002c*/ 	.byte	0x04, 0x17
        /*002e*/ 	.short	(.L_15 - .L_14)
.L_14:
        /*0030*/ 	.word	0x00000000
        /*0034*/ 	.short	0x0001
        /*0036*/ 	.short	0x0008
        /*0038*/ 	.byte	0x00, 0xf0, 0x21, 0x00


	//----- nvinfo : EIATTR_KPARAM_INFO
	.align		4
.L_15:
        /*003c*/ 	.byte	0x04, 0x17
        /*003e*/ 	.short	(.L_17 - .L_16)
.L_16:
        /*0040*/ 	.word	0x00000000
        /*0044*/ 	.short	0x0000
        /*0046*/ 	.short	0x0000
        /*0048*/ 	.byte	0x00, 0xf0, 0x21, 0x00


	//----- nvinfo : EIATTR_MAXREG_COUNT
	.align		4
.L_17:
        /*004c*/ 	.byte	0x03, 0x1b
        /*004e*/ 	.short	0x00ff


	//----- nvinfo : EIATTR_EXIT_INSTR_OFFSETS
	.align		4
        /*0050*/ 	.byte	0x04, 0x1c
        /*0052*/ 	.short	(.L_19 - .L_18)


	//   ....[0]....
.L_18:
        /*0054*/ 	.word	0x000059b0


	//----- nvinfo : EIATTR_MAX_THREADS
	.align		4
.L_19:
        /*0058*/ 	.byte	0x04, 0x05
        /*005a*/ 	.short	(.L_21 - .L_20)
.L_20:
        /*005c*/ 	.word	0x00000080
        /*0060*/ 	.word	0x00000001
        /*0064*/ 	.word	0x00000001
.L_21:


//--------------------- .nv.rel.action            --------------------------
	.section	.nv.rel.action,"",@"SHT_CUDA_RELOCINFO"
	.align	8
	.sectionentsize	8
        /*0000*/ 	.byte	0x4b, 0x00, 0x00, 0x00, 0x00, 0x00, 0x00, 0x00, 0x00, 0x02, 0x02, 0x08, 0x10, 0x0a, 0x2f, 0x22
        /* <DEDUP_REMOVED lines=13> */


//--------------------- .nv.constant0.candidate4  --------------------------
	.section	.nv.constant0.candidate4,"a",@progbits
	.align	4
.nv.constant0.candidate4:
	.zero		376


//--------------------- .text.candidate4          --------------------------
	.section	.text.candidate4,"ax",@progbits
	.sectionflags	@"SHF_BARRIERS=1"
	.sectioninfo	@"SHI_REGISTERS=128"
	.align	128
        .global         candidate4
        .type           candidate4,@function
        .size           candidate4,(.L_x_3 - candidate4)
        .other          candidate4,@"STO_CUDA_ENTRY STV_DEFAULT"
candidate4:
.text.candidate4:
[----:B------:R-:W-:-:S02]  /*0000*/  MOV R1, c[0x0][0x28] ;  /* 0x00000a0000017a02 */ /* 0x000fc40000000f00 */
[----:B------:R-:W0:Y:S01]  /*0010*/  S2UR UR5, SR_CTAID.X ;  /* 0x00000000000579c3 */ /* 0x000e220000002500 */
[----:B------:R-:W1:Y:S01]  /*0020*/  S2R R124, SR_TID.X ;  /* 0x00000000007c7919 */ /* 0x000e620000002100 */
[----:B------:R-:W-:Y:S01]  /*0030*/  UMOV UR4, URZ ;  /* 0x0000003f00047c82 */ /* 0x000fe20008000000 */
[----:B------:R-:W-:Y:S01]  /*0040*/  HFMA2.MMA R78, -RZ, RZ, 0, 0 ;  /* 0x00000000ff4e7435 */ /* 0x000fe200000001ff */
[----:B------:R-:W-:Y:S01]  /*0050*/  CS2R R76, SRZ ;  /* 0x00000000004c7805 */ /* 0x000fe2000001ff00 */
[----:B------:R-:W-:Y:S01]  /*0060*/  HFMA2.MMA R106, -RZ, RZ, 0, 0 ;  /* 0x00000000ff6a7435 */ /* 0x000fe200000001ff */
[----:B------:R-:W-:Y:S01]  /*0070*/  CS2R R72, SRZ ;  /* 0x0000000000487805 */ /* 0x000fe2000001ff00 */
[----:B------:R-:W-:Y:S01]  /*0080*/  HFMA2.MMA R21, -RZ, RZ, 0, 0 ;  /* 0x00000000ff157435 */ /* 0x000fe200000001ff */
[----:B------:R-:W-:Y:S01]  /*0090*/  CS2R R74, SRZ ;  /* 0x00000000004a7805 */ /* 0x000fe2000001ff00 */
[----:B------:R-:W-:Y:S01]  /*00a0*/  HFMA2.MMA R11, -RZ, RZ, 0, 0 ;  /* 0x00000000ff0b7435 */ /* 0x000fe200000001ff */
[----:B------:R-:W-:Y:S01]  /*00b0*/  CS2R R70, SRZ ;  /* 0x0000000000467805 */ /* 0x000fe2000001ff00 */
[----:B------:R-:W-:Y:S01]  /*00c0*/  CS2R R66, SRZ ;  /* 0x0000000000427805 */ /* 0x000fe2000001ff00 */
[----:B------:R-:W-:Y:S01]  /*00d0*/  CS2R R68, SRZ ;  /* 0x0000000000447805 */ /* 0x000fe2000001ff00 */
[----:B------:R-:W-:Y:S01]  /*00e0*/  CS2R R96, SRZ ;  /* 0x0000000000607805 */ /* 0x000fe2000001ff00 */
[----:B------:R-:W-:Y:S01]  /*00f0*/  MOV R95, RZ ;  /* 0x000000ff005f7202 */ /* 0x000fe20000000f00 */
[----:B------:R-:W-:Y:S01]  /*0100*/  CS2R R64, SRZ ;  /* 0x0000000000407805 */ /* 0x000fe2000001ff00 */
        /* <DEDUP_REMOVED lines=8> */
[----:B0-----:R-:W-:Y:S01]  /*0190*/  UIMAD.WIDE UR6, UR5, -0x6db6db6d, UR4 ;  /* 0x92492493050678a5 */ /* 0x001fe2000f8e0204 */
[----:B-1----:R-:W-:Y:S01]  /*01a0*/  SHF.R.S32.HI R0, RZ, 0x4, R124 ;  /* 0x00000004ff007819 */ /* 0x002fe2000001147c */
[----:B------:R-:W-:Y:S01]  /*01b0*/  CS2R R58, SRZ ;  /* 0x00000000003a7805 */ /* 0x000fe2000001ff00 */
[----:B------:R-:W-:Y:S01]  /*01c0*/  LOP3.LUT R2, R124, 0x3, RZ, 0xc0, !PT ;  /* 0x000000037c027812 */ /* 0x000fe200078ec0ff */
[----:B------:R-:W-:Y:S01]  /*01d0*/  USHF.R.U32.HI UR4, URZ, 0x1f, UR7 ;  /* 0x0000001f3f047899 */ /* 0x000fe20008011607 */
[----:B------:R-:W-:Y:S01]  /*01e0*/  CS2R R56, SRZ ;  /* 0x0000000000387805 */ /* 0x000fe2000001ff00 */
[----:B------:R-:W-:Y:S01]  /*01f0*/  CS2R R54, SRZ ;  /* 0x0000000000367805 */ /* 0x000fe2000001ff00 */
[----:B------:R-:W-:Y:S01]  /*0200*/  CS2R R52, SRZ ;  /* 0x0000000000347805 */ /* 0x000fe2000001ff00 */
[----:B------:R-:W-:Y:S01]  /*0210*/  ULEA.HI.SX32 UR7, UR7, UR4, 0x1e ;  /* 0x0000000407077291 */ /* 0x000fe2000f8ff23f */
[----:B------:R-:W-:Y:S01]  /*0220*/  IMAD R2, R0, 0x310, R2 ;  /* 0x0000031000027824 */ /* 0x000fe200078e0202 */
[----:B------:R-:W-:Y:S01]  /*0230*/  LOP3.LUT R0, R124, 0xc, RZ, 0xc0, !PT ;  /* 0x0000000c7c007812 */ /* 0x000fe200078ec0ff */
[----:B------:R-:W-:Y:S01]  /*0240*/  CS2R R50, SRZ ;  /* 0x0000000000327805 */ /* 0x000fe2000001ff00 */
[----:B------:R-:W-:Y:S01]  /*0250*/  UIMAD UR5, UR7, -0x7, UR5 ;  /* 0xfffffff9070578a4 */ /* 0x000fe2000f8e0205 */
[----:B------:R-:W-:Y:S01]  /*0260*/  CS2R R48, SRZ ;  /* 0x0000000000307805 */ /* 0x000fe2000001ff00 */
[----:B------:R-:W-:Y:S01]  /*0270*/  MOV R3, UR7 ;  /* 0x0000000700037c02 */ /* 0x000fe20008000f00 */
[----:B------:R-:W-:Y:S01]  /*0280*/  CS2R R46, SRZ ;  /* 0x00000000002e7805 */ /* 0x000fe2000001ff00 */
[----:B------:R-:W-:Y:S01]  /*0290*/  SHF.R.U32.HI R0, RZ, 0x2, R0 ;  /* 0x00000002ff007819 */ /* 0x000fe20000011600 */
[----:B------:R-:W-:Y:S01]  /*02a0*/  CS2R R44, SRZ ;  /* 0x00000000002c7805 */ /* 0x000fe2000001ff00 */
[----:B------:R-:W-:Y:S01]  /*02b0*/  MOV R125, UR5 ;  /* 0x00000005007d7c02 */ /* 0x000fe20008000f00 */
[----:B------:R-:W-:Y:S01]  /*02c0*/  IMAD R2, R3, 0x70, R2 ;  /* 0x0000007003027824 */ /* 0x000fe200078e0202 */
[----:B------:R-:W-:Y:S01]  /*02d0*/  CS2R R26, SRZ ;  /* 0x00000000001a7805 */ /* 0x000fe2000001ff00 */
[----:B------:R-:W-:Y:S01]  /*02e0*/  CS2R R24, SRZ ;  /* 0x0000000000187805 */ /* 0x000fe2000001ff00 */
[----:B------:R-:W-:Y:S01]  /*02f0*/  CS2R R22, SRZ ;  /* 0x0000000000167805 */ /* 0x000fe2000001ff00 */
[----:B------:R-:W-:Y:S01]  /*0300*/  MOV R19, RZ ;  /* 0x000000ff00137202 */ /* 0x000fe20000000f00 */
[----:B------:R-:W-:Y:S01]  /*0310*/  ULDC.64 UR8, c[0x0][0x118] ;  /* 0x0000460000087ab9 */ /* 0x000fe20000000a00 */
[----:B------:R-:W-:Y:S01]  /*0320*/  LEA R125, R125, R2, 0x2 ;  /* 0x000000027d7d7211 */ /* 0x000fe200078e10ff */
[----:B------:R-:W-:Y:S01]  /*0330*/  UMOV UR4, URZ ;  /* 0x0000003f00047c82 */ /* 0x000fe20008000000 */
[----:B------:R-:W-:Y:S01]  /*0340*/  CS2R R2, SRZ ;  /* 0x0000000000027805 */ /* 0x000fe2000001ff00 */
[----:B------:R-:W-:-:S02]  /*0350*/  MOV R7, RZ ;  /* 0x000000ff00077202 */ /* 0x000fc40000000f00 */
[----:B------:R-:W-:Y:S01]  /*0360*/  IMAD R125, R0, 0x1c, R125 ;  /* 0x0000001c007d7824 */ /* 0x000fe200078e027d */
[----:B------:R-:W-:-:S02]  /*0370*/  MOV R15, RZ ;  /* 0x000000ff000f7202 */ /* 0x000fc40000000f00 */
.L_x_1:
[----:B------:R-:W-:Y:S01]  /*0380*/  SHF.R.U32.HI R0, RZ, 0x4, R124 ;  /* 0x00000004ff007819 */ /* 0x000fe2000001167c */
[----:B------:R-:W-:Y:S06]  /*0390*/  BAR.SYNC 0x0 ;  /* 0x0000000000007b1d */ /* 0x000fec0000000000 */
[----:B------:R-:W-:Y:S02]  /*03a0*/  LOP3.LUT R4, R124, 0xf, RZ, 0xc0, !PT ;  /* 0x0000000f7c047812 */ /* 0x000fe400078ec0ff */
[----:B------:R-:W-:-:S02]  /*03b0*/  SHF.L.U32 R5, R0, 0x7, RZ ;  /* 0x0000000700057819 */ /* 0x000fc400000006ff */
[----:B------:R-:W-:Y:S02]  /*03c0*/  MOV R9, UR4 ;  /* 0x0000000400097c02 */ /* 0x000fe40008000f00 */
[----:B------:R-:W-:Y:S02]  /*03d0*/  LOP3.LUT R4, R5, 0xffffff80, R4, 0xe2, !PT ;  /* 0xffffff8005047812 */ /* 0x000fe400078ee204 */
[----:B------:R-:W-:Y:S02]  /*03e0*/  MOV R118, 0x4 ;  /* 0x0000000400767802 */ /* 0x000fe40000000f00 */
[----:B------:R-:W-:-:S05]  /*03f0*/  LEA R4, R9, R4, 0x4 ;  /* 0x0000000409047211 */ /* 0x000fca00078e20ff */
[----:B------:R-:W-:-:S05]  /*0400*/  IMAD.WIDE R4, R4, R118, c[0x0][0x168] ;  /* 0x00005a0004047625 */ /* 0x000fca00078e0276 */
[----:B------:R-:W2:Y:S04]  /*0410*/  LDG.E.CONSTANT R9, [R4.64] ;  /* 0x0000000804097981 */ /* 0x000ea8000c1e9900 */
[----:B------:R-:W3:Y:S04]  /*0420*/  LDG.E.CONSTANT R13, [R4.64+0x1000] ;  /* 0x00100008040d7981 */ /* 0x000ee8000c1e9900 */
[----:B------:R-:W4:Y:S04]  /*0430*/  LDG.E.CONSTANT R17, [R4.64+0x2000] ;  /* 0x0020000804117981 */ /* 0x000f28000c1e9900 */
[----:B------:R-:W5:Y:S04]  /*0440*/  LDG.E.CONSTANT R29, [R4.64+0x3000] ;  /* 0x00300008041d7981 */ /* 0x000f68000c1e9900 */
        /* <DEDUP_REMOVED lines=9> */
[----:B------:R-:W5:Y:S01]  /*04e0*/  LDG.E.CONSTANT R87, [R4.64+0xd000] ;  /* 0x00d0000804577981 */ /* 0x000f62000c1e9900 */
[----:B------:R-:W-:-:S03]  /*04f0*/  MOV R8, UR4 ;  /* 0x0000000400087c02 */ /* 0x000fc60008000f00 */
[----:B------:R-:W5:Y:S02]  /*0500*/  LDG.E.CONSTANT R107, [R4.64+0x1c000] ;  /* 0x01c00008046b7981 */ /* 0x000f64000c1e9900 */
[----:B------:R-:W-:Y:S02]  /*0510*/  IMAD R8, R8, 0x3100, R125 ;  /* 0x0000310008087824 */ /* 0x000fe400078e027d */
        /* <DEDUP_REMOVED lines=38> */
[----:B--2---:R0:W-:Y:S04]  /*0780*/  STS [R124.X4+0x400], R9 ;  /* 0x000400097c007388 */ /* 0x0041e80000004800 */
[----:B---3--:R-:W-:Y:S04]  /*0790*/  STS [R124.X4+0x600], R13 ;  /* 0x0006000d7c007388 */ /* 0x008fe80000004800 */
[----:B----4-:R-:W-:Y:S01]  /*07a0*/  STS [R124.X4+0x800], R17 ;  /* 0x000800117c007388 */ /* 0x010fe20000004800 */
[----:B0-----:R-:W-:-:S03]  /*07b0*/  IMAD.WIDE R8, R8, R118, c[0x0][0x160] ;  /* 0x0000580008087625 */ /* 0x001fc600078e0276 */
[----:B-----5:R0:W-:Y:S04]  /*07c0*/  STS [R124.X4+0xa00], R29 ;  /* 0x000a001d7c007388 */ /* 0x0201e80000004800 */
[----:B------:R1:W-:Y:S04]  /*07d0*/  STS [R124.X4+0xc00], R31 ;  /* 0x000c001f7c007388 */ /* 0x0003e80000004800 */
        /* <DEDUP_REMOVED lines=9> */
[----:B0-----:R-:W5:Y:S04]  /*0870*/  LDG.E.CONSTANT R29, [R4.64+0xe000] ;  /* 0x00e00008041d7981 */ /* 0x001f68000c1e9900 */
[----:B-1----:R-:W5:Y:S04]  /*0880*/  LDG.E.CONSTANT R31, [R4.64+0xf000] ;  /* 0x00f00008041f7981 */ /* 0x002f68000c1e9900 */
[----:B--2---:R-:W2:Y:S04]  /*0890*/  LDG.E.CONSTANT R33, [R4.64+0x10000] ;  /* 0x0100000804217981 */ /* 0x004ea8000c1e9900 */
[----:B---3--:R-:W3:Y:S04]  /*08a0*/  LDG.E.CONSTANT R35, [R4.64+0x11000] ;  /* 0x0110000804237981 */ /* 0x008ee8000c1e9900 */
[----:B----4-:R-:W4:Y:S04]  /*08b0*/  LDG.E.CONSTANT R37, [R4.64+0x12000] ;  /* 0x0120000804257981 */ /* 0x010f28000c1e9900 */
[----:B------:R-:W4:Y:S04]  /*08c0*/  LDG.E.CONSTANT R39, [R4.64+0x13000] ;  /* 0x0130000804277981 */ /* 0x000f28000c1e9900 */
[----:B------:R-:W4:Y:S04]  /*08d0*/  LDG.E.CONSTANT R41, [R4.64+0x14000] ;  /* 0x0140000804297981 */ /* 0x000f28000c1e9900 */
[----:B------:R-:W4:Y:S04]  /*08e0*/  LDG.E.CONSTANT R43, [R4.64+0x15000] ;  /* 0x01500008042b7981 */ /* 0x000f28000c1e9900 */
[----:B------:R-:W4:Y:S04]  /*08f0*/  LDG.E.CONSTANT R79, [R4.64+0x16000] ;  /* 0x01600008044f7981 */ /* 0x000f28000c1e9900 */
[----:B------:R-:W4:Y:S04]  /*0900*/  LDG.E.CONSTANT R85, [R4.64+0x17000] ;  /* 0x0170000804557981 */ /* 0x000f28000c1e9900 */
[----:B------:R-:W4:Y:S04]  /*0910*/  LDG.E.CONSTANT R87, [R4.64+0x18000] ;  /* 0x0180000804577981 */ /* 0x000f28000c1e9900 */
[----:B------:R-:W4:Y:S04]  /*0920*/  LDG.E.CONSTANT R13, [R8.64] ;  /* 0x00000008080d7981 */ /* 0x000f28000c1e9900 */
[----:B------:R-:W4:Y:S04]  /*0930*/  LDG.E.CONSTANT R17, [R8.64+0x6200] ;  /* 0x0062000808117981 */ /* 0x000f28000c1e9900 */
[----:B------:R0:W-:Y:S04]  /*0940*/  STS [R124.X4+0x3c00], R107 ;  /* 0x003c006b7c007388 */ /* 0x0001e80000004800 */
[----:B------:R1:W-:Y:S01]  /*0950*/  STS [R124.X4+0x4e00], R0 ;  /* 0x004e00007c007388 */ /* 0x0003e20000004800 */
[----:B0-----:R-:W-:-:S02]  /*0960*/  SHF.L.U32 R107, R124, 0x7, RZ ;  /* 0x000000077c6b7819 */ /* 0x001fc400000006ff */
[----:B-1----:R-:W-:Y:S02]  /*0970*/  SHF.L.U32 R0, R124, 0x2, RZ ;  /* 0x000000027c007819 */ /* 0x002fe400000006ff */
[----:B------:R-:W-:Y:S02]  /*0980*/  LOP3.LUT R107, R107, 0xfffffe00, RZ, 0xc0, !PT ;  /* 0xfffffe006b6b7812 */ /* 0x000fe400078ec0ff */
[----:B------:R-:W-:Y:S01]  /*0990*/  LOP3.LUT R0, R0, 0xc, RZ, 0xc0, !PT ;  /* 0x0000000c00007812 */ /* 0x000fe200078ec0ff */
[----:B------:R-:W-:Y:S04]  /*09a0*/  STS [R124.X4+0x3600], R89 ;  /* 0x003600597c007388 */ /* 0x000fe80000004800 */
        /* <DEDUP_REMOVED lines=36> */
[----:B-----5:R-:W-:Y:S04]  /*0bf0*/  STS [R124.X4+0x2000], R29 ;  /* 0x0020001d7c007388 */ /* 0x020fe80000004800 */
[----:B------:R-:W-:Y:S04]  /*0c00*/  STS [R124.X4+0x2200], R31 ;  /* 0x0022001f7c007388 */ /* 0x000fe80000004800 */
[----:B--2---:R-:W-:Y:S04]  /*0c10*/  STS [R124.X4+0x2400], R33 ;  /* 0x002400217c007388 */ /* 0x004fe80000004800 */
[----:B---3--:R-:W-:Y:S04]  /*0c20*/  STS [R124.X4+0x2600], R35 ;  /* 0x002600237c007388 */ /* 0x008fe80000004800 */
[----:B----4-:R-:W-:Y:S04]  /*0c30*/  STS [R124.X4+0x2800], R37 ;  /* 0x002800257c007388 */ /* 0x010fe80000004800 */
[----:B------:R-:W-:Y:S04]  /*0c40*/  STS [R124.X4+0x2a00], R39 ;  /* 0x002a00277c007388 */ /* 0x000fe80000004800 */
[----:B------:R-:W-:Y:S04]  /*0c50*/  STS [R124.X4+0x2c00], R41 ;  /* 0x002c00297c007388 */ /* 0x000fe80000004800 */
[----:B------:R-:W-:Y:S04]  /*0c60*/  STS [R124.X4+0x2e00], R43 ;  /* 0x002e002b7c007388 */ /* 0x000fe80000004800 */
[----:B------:R-:W-:Y:S04]  /*0c70*/  STS [R124.X4+0x3000], R79 ;  /* 0x0030004f7c007388 */ /* 0x000fe80000004800 */
[----:B------:R-:W-:Y:S04]  /*0c80*/  STS [R124.X4+0x3200], R85 ;  /* 0x003200557c007388 */ /* 0x000fe80000004800 */
[----:B------:R-:W-:Y:S04]  /*0c90*/  STS [R124.X4+0x3400], R87 ;  /* 0x003400577c007388 */ /* 0x000fe80000004800 */
[----:B------:R-:W-:Y:S04]  /*0ca0*/  STS [R124.X4], R13 ;  /* 0x0000000d7c007388 */ /* 0x000fe80000004800 */
[----:B------:R-:W-:Y:S04]  /*0cb0*/  STS [R124.X4+0x200], R17 ;  /* 0x000200117c007388 */ /* 0x000fe80000004800 */
[----:B------:R-:W-:Y:S06]  /*0cc0*/  BAR.SYNC 0x0 ;  /* 0x0000000000007b1d */ /* 0x000fec0000000000 */
[----:B------:R-:W-:Y:S04]  /*0cd0*/  LDS R79, [R0] ;  /* 0x00000000004f7984 */ /* 0x000fe80000000800 */
[----:B------:R-:W0:Y:S04]  /*0ce0*/  LDS.128 R28, [R107+0x400] ;  /* 0x000400006b1c7984 */ /* 0x000e280000000c00 */
[----:B------:R-:W1:Y:S04]  /*0cf0*/  LDS R85, [R0+0x20] ;  /* 0x0000200000557984 */ /* 0x000e680000000800 */
[----:B------:R-:W2:Y:S04]  /*0d00*/  LDS R84, [R0+0x10] ;  /* 0x0000100000547984 */ /* 0x000ea80000000800 */
[----:B------:R-:W3:Y:S04]  /*0d10*/  LDS R86, [R0+0x30] ;  /* 0x0000300000567984 */ /* 0x000ee80000000800 */
[----:B------:R-:W4:Y:S04]  /*0d20*/  LDS R87, [R0+0x40] ;  /* 0x0000400000577984 */ /* 0x000f280000000800 */
[----:B------:R-:W5:Y:S04]  /*0d30*/  LDS R89, [R0+0x60] ;  /* 0x0000600000597984 */ /* 0x000f680000000800 */
[----:B------:R-:W5:Y:S04]  /*0d40*/  LDS R90, [R0+0x70] ;  /* 0x00007000005a7984 */ /* 0x000f680000000800 */
[----:B------:R-:W5:Y:S04]  /*0d50*/  LDS R91, [R0+0x80] ;  /* 0x00008000005b7984 */ /* 0x000f680000000800 */
[----:B------:R-:W5:Y:S04]  /*0d60*/  LDS R93, [R0+0xa0] ;  /* 0x0000a000005d7984 */ /* 0x000f680000000800 */
[----:B------:R-:W5:Y:S04]  /*0d70*/  LDS.128 R32, [R107+0x4400] ;  /* 0x004400006b207984 */ /* 0x000f680000000c00 */
[----:B------:R-:W5:Y:S04]  /*0d80*/  LDS R88, [R0+0x50] ;  /* 0x0000500000587984 */ /* 0x000f680000000800 */
[----:B------:R-:W5:Y:S04]  /*0d90*/  LDS R92, [R0+0x90] ;  /* 0x00009000005c7984 */ /* 0x000f680000000800 */
[----:B------:R-:W5:Y:S04]  /*0da0*/  LDS.128 R40, [R107+0x4440] ;  /* 0x004440006b287984 */ /* 0x000f680000000c00 */
[----:B------:R-:W5:Y:S01]  /*0db0*/  LDS.128 R36, [R107+0x440] ;  /* 0x000440006b247984 */ /* 0x000f620000000c00 */
[----:B0-----:R-:W-:-:S02]  /*0dc0*/  FFMA R4, R28, R79, R15 ;  /* 0x0000004f1c047223 */ /* 0x001fc4000000000f */
[C---:B-1----:R-:W-:Y:S01]  /*0dd0*/  FFMA R6, R28.reuse, R85, R7 ;  /* 0x000000551c067223 */ /* 0x042fe20000000007 */
[----:B------:R-:W-:Y:S01]  /*0de0*/  LDS R94, [R0+0xb0] ;  /* 0x0000b000005e7984 */ /* 0x000fe20000000800 */
[C---:B--2---:R-:W-:Y:S02]  /*0df0*/  FFMA R11, R28.reuse, R84, R11 ;  /* 0x000000541c0b7223 */ /* 0x044fe4000000000b */
[----:B---3--:R-:W-:Y:S01]  /*0e00*/  FFMA R28, R28, R86, R71 ;  /* 0x000000561c1c7223 */ /* 0x008fe20000000047 */
[----:B------:R-:W-:Y:S01]  /*0e10*/  LDS.128 R12, [R107+0x4c0] ;  /* 0x0004c0006b0c7984 */ /* 0x000fe20000000c00 */
[-C--:B----4-:R-:W-:Y:S02]  /*0e20*/  FFMA R4, R87, R29.reuse, R4 ;  /* 0x0000001d57047223 */ /* 0x090fe40000000004 */
[-C--:B-----5:R-:W-:Y:S01]  /*0e30*/  FFMA R6, R89, R29.reuse, R6 ;  /* 0x0000001d59067223 */ /* 0x0a0fe20000000006 */
[----:B------:R-:W-:Y:S01]  /*0e40*/  LDS R111, [R0+0xd0] ;  /* 0x0000d000006f7984 */ /* 0x000fe20000000800 */
[----:B------:R-:W-:-:S02]  /*0e50*/  FFMA R123, R90, R29, R28 ;  /* 0x0000001d5a7b7223 */ /* 0x000fc4000000001c */
[-C--:B------:R-:W-:Y:S02]  /*0e60*/  FFMA R28, R91, R30.reuse, R4 ;  /* 0x0000001e5b1c7223 */ /* 0x080fe40000000004 */
[----:B------:R-:W-:Y:S02]  /*0e70*/  FFMA R116, R93, R30, R6 ;  /* 0x0000001e5d747223 */ /* 0x000fe40000000006 */
[----:B------:R-:W0:Y:S01]  /*0e80*/  LDS.128 R4, [R107+0x480] ;  /* 0x000480006b047984 */ /* 0x000e220000000c00 */
[----:B------:R-:W-:Y:S02]  /*0e90*/  FFMA R8, R85, R32, R19 ;  /* 0x0000002055087223 */ /* 0x000fe40000000013 */
[----:B------:R-:W-:Y:S02]  /*0ea0*/  FFMA R11, R88, R29, R11 ;  /* 0x0000001d580b7223 */ /* 0x000fe4000000000b */
[----:B------:R-:W-:Y:S02]  /*0eb0*/  FFMA R8, R89, R33, R8 ;  /* 0x0000002159087223 */ /* 0x000fe40000000008 */
[----:B------:R-:W-:-:S02]  /*0ec0*/  FFMA R29, R92, R30, R11 ;  /* 0x0000001e5c1d7223 */ /* 0x000fc4000000000b */
[----:B------:R-:W-:Y:S02]  /*0ed0*/  FFMA R114, R93, R34, R8 ;  /* 0x000000225d727223 */ /* 0x000fe40000000008 */
[----:B------:R-:W1:Y:S01]  /*0ee0*/  LDS.128 R8, [R107+0x4480] ;  /* 0x004480006b087984 */ /* 0x000e620000000c00 */
[----:B------:R-:W-:-:S04]  /*0ef0*/  FFMA R16, R79, R40, R27 ;  /* 0x000000284f107223 */ /* 0x000fc8000000001b */
[----:B------:R-:W-:Y:S02]  /*0f00*/  FFMA R16, R87, R41, R16 ;  /* 0x0000002957107223 */ /* 0x000fe40000000010 */
[-C--:B------:R-:W-:Y:S02]  /*0f10*/  FFMA R24, R79, R36.reuse, R24 ;  /* 0x000000244f187223 */ /* 0x080fe40000000018 */
[-C--:B------:R-:W-:Y:S02]  /*0f20*/  FFMA R23, R84, R36.reuse, R23 ;  /* 0x0000002454177223 */ /* 0x080fe40000000017 */
[-C--:B------:R-:W-:Y:S02]  /*0f30*/  FFMA R106, R85, R36.reuse, R106 ;  /* 0x00000024556a7223 */ /* 0x080fe4000000006a */
[----:B------:R-:W-:Y:S02]  /*0f40*/  FFMA R25, R86, R36, R25 ;  /* 0x0000002456197223 */ /* 0x000fe40000000019 */
[----:B------:R-:W-:-:S02]  /*0f50*/  FFMA R36, R91, R42, R16 ;  /* 0x0000002a5b247223 */ /* 0x000fc40000000010 */
[----:B------:R-:W2:Y:S01]  /*0f60*/  LDS.128 R16, [R107+0x44c0] ;  /* 0x0044c0006b107984 */ /* 0x000ea20000000c00 */
[-C--:B------:R-:W-:Y:S02]  /*0f70*/  FFMA R22, R79, R32.reuse, R22 ;  /* 0x000000204f167223 */ /* 0x080fe40000000016 */
[-C--:B------:R-:W-:Y:S02]  /*0f80*/  FFMA R21, R84, R32.reuse, R21 ;  /* 0x0000002054157223 */ /* 0x080fe40000000015 */
[----:B------:R-:W-:Y:S02]  /*0f90*/  FFMA R32, R86, R32, R75 ;  /* 0x0000002056207223 */ /* 0x000fe4000000004b */
[----:B------:R-:W-:Y:S02]  /*0fa0*/  FFMA R22, R87, R33, R22 ;  /* 0x0000002157167223 */ /* 0x000fe40000000016 */
[-C--:B0-----:R-:W-:Y:S02]  /*0fb0*/  FFMA R48, R79, R4.reuse, R48 ;  /* 0x000000044f307223 */ /* 0x081fe40000000030 */
[----:B------:R-:W-:-:S02]  /*0fc0*/  FFMA R47, R84, R4, R47 ;  /* 0x00000004542f7223 */ /* 0x000fc4000000002f */
[-C--:B------:R-:W-:Y:S02]  /*0fd0*/  FFMA R46, R85, R4.reuse, R46 ;  /* 0x00000004552e7223 */ /* 0x080fe4000000002e */
[----:B------:R-:W-:Y:S02]  /*0fe0*/  FFMA R4, R86, R4, R49 ;  /* 0x0000000456047223 */ /* 0x000fe40000000031 */
[-C--:B------:R-:W-:Y:S02]  /*0ff0*/  FFMA R21, R88, R33.reuse, R21 ;  /* 0x0000002158157223 */ /* 0x080fe40000000015 */
[----:B------:R-:W-:Y:S02]  /*1000*/  FFMA R33, R90, R33, R32 ;  /* 0x000000215a217223 */ /* 0x000fe40000000020 */
[-C--:B------:R-:W-:Y:S02]  /*1010*/  FFMA R24, R87, R37.reuse, R24 ;  /* 0x0000002557187223 */ /* 0x080fe40000000018 */
[----:B------:R-:W-:-:S02]  /*1020*/  FFMA R23, R88, R37, R23 ;  /* 0x0000002558177223 */ /* 0x000fc40000000017 */
[-C--:B------:R-:W-:Y:S02]  /*1030*/  FFMA R106, R89, R37.reuse, R106 ;  /* 0x00000025596a7223 */ /* 0x080fe4000000006a */
[----:B------:R-:W-:Y:S02]  /*1040*/  FFMA R25, R90, R37, R25 ;  /* 0x000000255a197223 */ /* 0x000fe40000000019 */
[-C--:B------:R-:W-:Y:S02]  /*1050*/  FFMA R48, R87, R5.reuse, R48 ;  /* 0x0000000557307223 */ /* 0x080fe40000000030 */
[-C--:B------:R-:W-:Y:S02]  /*1060*/  FFMA R47, R88, R5.reuse, R47 ;  /* 0x00000005582f7223 */ /* 0x080fe4000000002f */
[-C--:B------:R-:W-:Y:S02]  /*1070*/  FFMA R46, R89, R5.reuse, R46 ;  /* 0x00000005592e7223 */ /* 0x080fe4000000002e */
[----:B------:R-:W-:-:S02]  /*1080*/  FFMA R113, R90, R5, R4 ;  /* 0x000000055a717223 */ /* 0x000fc40000000004 */
[----:B------:R-:W-:Y:S02]  /*1090*/  FFMA R123, R94, R30, R123 ;  /* 0x0000001e5e7b7223 */ /* 0x000fe4000000007b */
[CC--:B------:R-:W-:Y:S02]  /*10a0*/  FFMA R30, R91.reuse, R34.reuse, R22 ;  /* 0x000000225b1e7223 */ /* 0x0c0fe40000000016 */
[-C--:B------:R-:W-:Y:S02]  /*10b0*/  FFMA R32, R92, R34.reuse, R21 ;  /* 0x000000225c207223 */ /* 0x080fe40000000015 */
[----:B------:R-:W-:Y:S02]  /*10c0*/  FFMA R120, R94, R34, R33 ;  /* 0x000000225e787223 */ /* 0x000fe40000000021 */
[-C--:B------:R-:W-:Y:S02]  /*10d0*/  FFMA R33, R91, R38.reuse, R24 ;  /* 0x000000265b217223 */ /* 0x080fe40000000018 */
[----:B------:R-:W-:-:S02]  /*10e0*/  FFMA R34, R92, R38, R23 ;  /* 0x000000265c227223 */ /* 0x000fc40000000017 */
[-C--:B------:R-:W-:Y:S01]  /*10f0*/  FFMA R110, R93, R38.reuse, R106 ;  /* 0x000000265d6e7223 */ /* 0x080fe2000000006a */
[----:B------:R-:W0:Y:S01]  /*1100*/  LDS.128 R20, [R107+0x500] ;  /* 0x000500006b147984 */ /* 0x000e220000000c00 */
[----:B------:R-:W-:Y:S02]  /*1110*/  FFMA R118, R94, R38, R25 ;  /* 0x000000265e767223 */ /* 0x000fe40000000019 */
[-C--:B------:R-:W-:Y:S02]  /*1120*/  FFMA R5, R91, R6.reuse, R48 ;  /* 0x000000065b057223 */ /* 0x080fe40000000030 */
[-C--:B------:R-:W-:Y:S02]  /*1130*/  FFMA R38, R92, R6.reuse, R47 ;  /* 0x000000065c267223 */ /* 0x080fe4000000002f */
[-C--:B------:R-:W-:Y:S02]  /*1140*/  FFMA R4, R93, R6.reuse, R46 ;  /* 0x000000065d047223 */ /* 0x080fe4000000002e */
[----:B------:R-:W-:-:S02]  /*1150*/  FFMA R113, R94, R6, R113 ;  /* 0x000000065e717223 */ /* 0x000fc40000000071 */
[-C--:B-1----:R-:W-:Y:S02]  /*1160*/  FFMA R6, R79, R8.reuse, R51 ;  /* 0x000000084f067223 */ /* 0x082fe40000000033 */
[-C--:B------:R-:W-:Y:S02]  /*1170*/  FFMA R50, R84, R8.reuse, R50 ;  /* 0x0000000854327223 */ /* 0x080fe40000000032 */
[CC--:B------:R-:W-:Y:S02]  /*1180*/  FFMA R52, R85.reuse, R8.reuse, R52 ;  /* 0x0000000855347223 */ /* 0x0c0fe40000000034 */
[----:B------:R-:W-:Y:S02]  /*1190*/  FFMA R8, R86, R8, R53 ;  /* 0x0000000856087223 */ /* 0x000fe40000000035 */
[-C--:B------:R-:W-:Y:S02]  /*11a0*/  FFMA R44, R84, R40.reuse, R44 ;  /* 0x00000028542c7223 */ /* 0x080fe4000000002c */
[----:B------:R-:W-:-:S02]  /*11b0*/  FFMA R26, R85, R40, R26 ;  /* 0x00000028551a7223 */ /* 0x000fc4000000001a */
[----:B------:R-:W-:Y:S02]  /*11c0*/  FFMA R40, R86, R40, R45 ;  /* 0x0000002856287223 */ /* 0x000fe4000000002d */
[-C--:B------:R-:W-:Y:S02]  /*11d0*/  FFMA R6, R87, R9.reuse, R6 ;  /* 0x0000000957067223 */ /* 0x080fe40000000006 */
[-C--:B------:R-:W-:Y:S02]  /*11e0*/  FFMA R25, R88, R9.reuse, R50 ;  /* 0x0000000958197223 */ /* 0x080fe40000000032 */
[-C--:B------:R-:W-:Y:S02]  /*11f0*/  FFMA R52, R89, R9.reuse, R52 ;  /* 0x0000000959347223 */ /* 0x080fe40000000034 */
[----:B------:R-:W-:Y:S02]  /*1200*/  FFMA R109, R90, R9, R8 ;  /* 0x000000095a6d7223 */ /* 0x000fe40000000008 */
[----:B------:R-:W-:-:S02]  /*1210*/  FFMA R54, R79, R12, R54 ;  /* 0x0000000c4f367223 */ /* 0x000fc40000000036 */
[-C--:B------:R-:W-:Y:S02]  /*1220*/  FFMA R55, R84, R12.reuse, R55 ;  /* 0x0000000c54377223 */ /* 0x080fe40000000037 */
[-C--:B------:R-:W-:Y:S02]  /*1230*/  FFMA R56, R85, R12.reuse, R56 ;  /* 0x0000000c55387223 */ /* 0x080fe40000000038 */
[----:B------:R-:W-:Y:S02]  /*1240*/  FFMA R12, R86, R12, R57 ;  /* 0x0000000c560c7223 */ /* 0x000fe40000000039 */
[-C--:B------:R-:W-:Y:S02]  /*1250*/  FFMA R26, R89, R41.reuse, R26 ;  /* 0x00000029591a7223 */ /* 0x080fe4000000001a */
[----:B------:R-:W-:Y:S02]  /*1260*/  FFMA R115, R90, R41, R40 ;  /* 0x000000295a737223 */ /* 0x000fe40000000028 */
[----:B------:R-:W-:-:S02]  /*1270*/  FFMA R9, R91, R10, R6 ;  /* 0x0000000a5b097223 */ /* 0x000fc40000000006 */
[----:B------:R-:W-:Y:S02]  /*1280*/  FFMA R37, R88, R41, R44 ;  /* 0x0000002958257223 */ /* 0x000fe4000000002c */
[-C--:B------:R-:W-:Y:S01]  /*1290*/  FFMA R40, R92, R10.reuse, R25 ;  /* 0x0000000a5c287223 */ /* 0x080fe20000000019 */
[----:B------:R-:W-:Y:S01]  /*12a0*/  LDS.128 R44, [R107+0x540] ;  /* 0x000540006b2c7984 */ /* 0x000fe20000000c00 */
[-C--:B------:R-:W-:Y:S02]  /*12b0*/  FFMA R6, R93, R10.reuse, R52 ;  /* 0x0000000a5d067223 */ /* 0x080fe40000000034 */
[----:B------:R-:W-:Y:S02]  /*12c0*/  FFMA R109, R94, R10, R109 ;  /* 0x0000000a5e6d7223 */ /* 0x000fe4000000006d */
[----:B------:R-:W-:Y:S02]  /*12d0*/  FFMA R41, R90, R13, R12 ;  /* 0x0000000d5a297223 */ /* 0x000fe4000000000c */
[----:B--2---:R-:W-:-:S02]  /*12e0*/  FFMA R10, R79, R16, R59 ;  /* 0x000000104f0a7223 */ /* 0x004fc4000000003b */
[-C--:B------:R-:W-:Y:S02]  /*12f0*/  FFMA R58, R84, R16.reuse, R58 ;  /* 0x00000010543a7223 */ /* 0x080fe4000000003a */
[-C--:B------:R-:W-:Y:S02]  /*1300*/  FFMA R82, R85, R16.reuse, R82 ;  /* 0x0000001055527223 */ /* 0x080fe40000000052 */
[----:B------:R-:W-:Y:S02]  /*1310*/  FFMA R16, R86, R16, R60 ;  /* 0x0000001056107223 */ /* 0x000fe4000000003c */
[----:B------:R-:W-:Y:S02]  /*1320*/  FFMA R108, R93, R42, R26 ;  /* 0x0000002a5d6c7223 */ /* 0x000fe4000000001a */
[----:B------:R-:W1:Y:S01]  /*1330*/  LDS.128 R24, [R107+0x4500] ;  /* 0x004500006b187984 */ /* 0x000e620000000c00 */
[----:B------:R-:W-:Y:S02]  /*1340*/  FFMA R106, R94, R14, R41 ;  /* 0x0000000e5e6a7223 */ /* 0x000fe40000000029 */
[----:B------:R-:W-:-:S02]  /*1350*/  FFMA R10, R87, R17, R10 ;  /* 0x00000011570a7223 */ /* 0x000fc4000000000a */
[-C--:B------:R-:W-:Y:S02]  /*1360*/  FFMA R41, R88, R17.reuse, R58 ;  /* 0x0000001158297223 */ /* 0x080fe4000000003a */
[-C--:B------:R-:W-:Y:S02]  /*1370*/  FFMA R82, R89, R17.reuse, R82 ;  /* 0x0000001159527223 */ /* 0x080fe40000000052 */
[----:B------:R-:W-:Y:S02]  /*1380*/  FFMA R49, R90, R17, R16 ;  /* 0x000000115a317223 */ /* 0x000fe40000000010 */
[-C--:B------:R-:W-:Y:S02]  /*1390*/  FFMA R17, R91, R18.reuse, R10 ;  /* 0x000000125b117223 */ /* 0x080fe4000000000a */
[-C--:B------:R-:W-:Y:S02]  /*13a0*/  FFMA R16, R92, R18.reuse, R41 ;  /* 0x000000125c107223 */ /* 0x080fe40000000029 */
[----:B------:R-:W-:-:S02]  /*13b0*/  FFMA R10, R93, R18, R82 ;  /* 0x000000125d0a7223 */ /* 0x000fc40000000052 */
[----:B------:R-:W-:Y:S02]  /*13c0*/  FFMA R18, R94, R18, R49 ;  /* 0x000000125e127223 */ /* 0x000fe40000000031 */
[----:B------:R-:W2:Y:S01]  /*13d0*/  LDS.128 R48, [R107+0x4540] ;  /* 0x004540006b307984 */ /* 0x000ea20000000c00 */
[-C--:B------:R-:W-:Y:S02]  /*13e0*/  FFMA R54, R87, R13.reuse, R54 ;  /* 0x0000000d57367223 */ /* 0x080fe40000000036 */
[-C--:B------:R-:W-:Y:S02]  /*13f0*/  FFMA R55, R88, R13.reuse, R55 ;  /* 0x0000000d58377223 */ /* 0x080fe40000000037 */
[----:B------:R-:W-:Y:S02]  /*1400*/  FFMA R8, R89, R13, R56 ;  /* 0x0000000d59087223 */ /* 0x000fe40000000038 */
[-C--:B------:R-:W-:Y:S01]  /*1410*/  FFMA R13, R91, R14.reuse, R54 ;  /* 0x0000000e5b0d7223 */ /* 0x080fe20000000036 */
[----:B------:R-:W-:Y:S01]  /*1420*/  LDS.128 R56, [R107+0x4580] ;  /* 0x004580006b387984 */ /* 0x000fe20000000c00 */
[----:B------:R-:W-:-:S03]  /*1430*/  FFMA R12, R92, R14, R55 ;  /* 0x0000000e5c0c7223 */ /* 0x000fc60000000037 */
[----:B------:R-:W3:Y:S01]  /*1440*/  LDS.128 R52, [R107+0x580] ;  /* 0x000580006b347984 */ /* 0x000ee20000000c00 */
[----:B0-----:R-:W-:Y:S02]  /*1450*/  FFMA R101, R84, R20, R101 ;  /* 0x0000001454657223 */ /* 0x001fe40000000065 */
[-C--:B------:R-:W-:Y:S02]  /*1460*/  FFMA R37, R92, R42.reuse, R37 ;  /* 0x0000002a5c257223 */ /* 0x080fe40000000025 */
[----:B------:R-:W-:Y:S02]  /*1470*/  FFMA R115, R94, R42, R115 ;  /* 0x0000002a5e737223 */ /* 0x000fe40000000073 */
[----:B------:R-:W-:Y:S02]  /*1480*/  FFMA R8, R93, R14, R8 ;  /* 0x0000000e5d087223 */ /* 0x000fe40000000008 */
[-C--:B------:R-:W-:Y:S02]  /*1490*/  FFMA R14, R79, R20.reuse, R83 ;  /* 0x000000144f0e7223 */ /* 0x080fe40000000053 */
[----:B------:R-:W-:-:S02]  /*14a0*/  FFMA R42, R85, R20, R105 ;  /* 0x00000014552a7223 */ /* 0x000fc40000000069 */
[----:B------:R-:W-:Y:S02]  /*14b0*/  FFMA R20, R86, R20, R61 ;  /* 0x0000001456147223 */ /* 0x000fe4000000003d */
[----:B------:R-:W-:Y:S02]  /*14c0*/  FFMA R101, R88, R21, R101 ;  /* 0x0000001558657223 */ /* 0x000fe40000000065 */
[-C--:B-1----:R-:W-:Y:S02]  /*14d0*/  FFMA R102, R79, R24.reuse, R102 ;  /* 0x000000184f667223 */ /* 0x082fe40000000066 */
[-C--:B------:R-:W-:Y:S02]  /*14e0*/  FFMA R103, R84, R24.reuse, R103 ;  /* 0x0000001854677223 */ /* 0x080fe40000000067 */
[-C--:B------:R-:W-:Y:S02]  /*14f0*/  FFMA R104, R85, R24.reuse, R104 ;  /* 0x0000001855687223 */ /* 0x080fe40000000068 */
        /* <DEDUP_REMOVED lines=8> */
[----:B------:R-:W-:Y:S02]  /*1580*/  FFMA R44, R86, R44, R63 ;  /* 0x0000002c562c7223 */ /* 0x000fe4000000003f */
[-C--:B------:R-:W-:Y:S01]  /*1590*/  FFMA R101, R87, R25.reuse, R102 ;  /* 0x0000001957657223 */ /* 0x080fe20000000066 */
[----:B------:R-:W0:Y:S01]  /*15a0*/  LDS.128 R60, [R107+0x5c0] ;  /* 0x0005c0006b3c7984 */ /* 0x000e220000000c00 */
[-C--:B------:R-:W-:Y:S02]  /*15b0*/  FFMA R71, R88, R25.reuse, R103 ;  /* 0x0000001958477223 */ /* 0x080fe40000000067 */
[-C--:B------:R-:W-:Y:S02]  /*15c0*/  FFMA R20, R89, R25.reuse, R104 ;  /* 0x0000001959147223 */ /* 0x080fe40000000068 */
[----:B------:R-:W-:-:S02]  /*15d0*/  FFMA R25, R90, R25, R24 ;  /* 0x000000195a197223 */ /* 0x000fc40000000018 */
[-C--:B------:R-:W-:Y:S02]  /*15e0*/  FFMA R98, R87, R45.reuse, R98 ;  /* 0x0000002d57627223 */ /* 0x080fe40000000062 */
[-C--:B------:R-:W-:Y:S02]  /*15f0*/  FFMA R99, R88, R45.reuse, R99 ;  /* 0x0000002d58637223 */ /* 0x080fe40000000063 */
[-C--:B------:R-:W-:Y:S02]  /*1600*/  FFMA R24, R89, R45.reuse, R100 ;  /* 0x0000002d59187223 */ /* 0x080fe40000000064 */
[----:B------:R-:W-:Y:S02]  /*1610*/  FFMA R45, R90, R45, R44 ;  /* 0x0000002d5a2d7223 */ /* 0x000fe4000000002c */
[----:B--2---:R-:W-:Y:S02]  /*1620*/  FFMA R80, R84, R48, R80 ;  /* 0x0000003054507223 */ /* 0x004fe40000000050 */
[----:B------:R-:W-:-:S02]  /*1630*/  FFMA R75, R91, R22, R14 ;  /* 0x000000165b4b7223 */ /* 0x000fc4000000000e */
[-C--:B------:R-:W-:Y:S02]  /*1640*/  FFMA R98, R91, R46.reuse, R98 ;  /* 0x0000002e5b627223 */ /* 0x080fe40000000062 */
[-C--:B------:R-:W-:Y:S02]  /*1650*/  FFMA R44, R92, R46.reuse, R99 ;  /* 0x0000002e5c2c7223 */ /* 0x080fe40000000063 */
[C---:B------:R-:W-:Y:S02]  /*1660*/  FFMA R24, R93.reuse, R46, R24 ;  /* 0x0000002e5d187223 */ /* 0x040fe40000000018 */
[----:B------:R-:W-:Y:S02]  /*1670*/  FFMA R14, R93, R22, R42 ;  /* 0x000000165d0e7223 */ /* 0x000fe4000000002a */
[----:B------:R-:W-:Y:S02]  /*1680*/  FFMA R46, R94, R46, R45 ;  /* 0x0000002e5e2e7223 */ /* 0x000fe4000000002d */
[----:B------:R-:W-:-:S02]  /*1690*/  FFMA R42, R85, R48, R81 ;  /* 0x00000030552a7223 */ /* 0x000fc40000000051 */
[-C--:B------:R-:W-:Y:S02]  /*16a0*/  FFMA R45, R88, R49.reuse, R80 ;  /* 0x00000031582d7223 */ /* 0x080fe40000000050 */
[----:B------:R-:W1:Y:S01]  /*16b0*/  LDS.128 R80, [R107+0x45c0] ;  /* 0x0045c0006b507984 */ /* 0x000e620000000c00 */
[-C--:B------:R-:W-:Y:S02]  /*16c0*/  FFMA R101, R91, R26.reuse, R101 ;  /* 0x0000001a5b657223 */ /* 0x080fe40000000065 */
[-C--:B------:R-:W-:Y:S02]  /*16d0*/  FFMA R71, R92, R26.reuse, R71 ;  /* 0x0000001a5c477223 */ /* 0x080fe40000000047 */
[-C--:B------:R-:W-:Y:S02]  /*16e0*/  FFMA R20, R93, R26.reuse, R20 ;  /* 0x0000001a5d147223 */ /* 0x080fe40000000014 */
[----:B------:R-:W-:Y:S02]  /*16f0*/  FFMA R26, R94, R26, R25 ;  /* 0x0000001a5e1a7223 */ /* 0x000fe40000000019 */
[----:B------:R-:W-:-:S02]  /*1700*/  FFMA R25, R89, R49, R42 ;  /* 0x0000003159197223 */ /* 0x000fc4000000002a */
[----:B---3--:R-:W-:-:S04]  /*1710*/  FFMA R42, R79, R52, R95 ;  /* 0x000000344f2a7223 */ /* 0x008fc8000000005f */
[----:B------:R-:W-:-:S04]  /*1720*/  FFMA R42, R87, R53, R42 ;  /* 0x00000035572a7223 */ /* 0x000fc8000000002a */
[----:B------:R-:W-:Y:S02]  /*1730*/  FFMA R117, R91, R54, R42 ;  /* 0x000000365b757223 */ /* 0x000fe4000000002a */
[C---:B------:R-:W-:Y:S02]  /*1740*/  FFMA R42, R79.reuse, R56, R69 ;  /* 0x000000384f2a7223 */ /* 0x040fe40000000045 */
[-C--:B------:R-:W-:Y:S01]  /*1750*/  FFMA R64, R79, R48.reuse, R64 ;  /* 0x000000304f407223 */ /* 0x080fe20000000040 */
[----:B------:R-:W-:Y:S01]  /*1760*/  LDS R69, [R0+0x170] ;  /* 0x0001700000457984 */ /* 0x000fe20000000800 */
[----:B------:R-:W-:Y:S02]  /*1770*/  FFMA R48, R86, R48, R65 ;  /* 0x0000003056307223 */ /* 0x000fe40000000041 */
[C---:B------:R-:W-:Y:S01]  /*1780*/  FFMA R42, R87.reuse, R57, R42 ;  /* 0x00000039572a7223 */ /* 0x040fe2000000002a */
[----:B------:R-:W-:Y:S01]  /*1790*/  LDS R65, [R0+0x1b0] ;  /* 0x0001b00000417984 */ /* 0x000fe20000000800 */
[----:B------:R-:W-:-:S02]  /*17a0*/  FFMA R64, R87, R49, R64 ;  /* 0x0000003157407223 */ /* 0x000fc40000000040 */
[----:B------:R-:W-:Y:S02]  /*17b0*/  FFMA R49, R90, R49, R48 ;  /* 0x000000315a317223 */ /* 0x000fe40000000030 */
[----:B------:R-:W-:Y:S02]  /*17c0*/  FFMA R96, R84, R52, R96 ;  /* 0x0000003454607223 */ /* 0x000fe40000000060 */
[----:B------:R-:W-:Y:S02]  /*17d0*/  FFMA R119, R91, R58, R42 ;  /* 0x0000003a5b777223 */ /* 0x000fe4000000002a */
[----:B------:R-:W-:Y:S02]  /*17e0*/  FFMA R48, R85, R52, R97 ;  /* 0x0000003455307223 */ /* 0x000fe40000000061 */
[----:B0-----:R-:W-:Y:S02]  /*17f0*/  FFMA R42, R79, R60, R73 ;  /* 0x0000003c4f2a7223 */ /* 0x001fe40000000049 */
[----:B------:R-:W-:-:S02]  /*1800*/  FFMA R22, R94, R22, R41 ;  /* 0x000000165e167223 */ /* 0x000fc40000000029 */
[-C--:B------:R-:W-:Y:S02]  /*1810*/  FFMA R41, R88, R53.reuse, R96 ;  /* 0x0000003558297223 */ /* 0x080fe40000000060 */
[----:B------:R-:W-:Y:S02]  /*1820*/  FFMA R68, R84, R56, R68 ;  /* 0x0000003854447223 */ /* 0x000fe40000000044 */
[----:B------:R-:W-:Y:S02]  /*1830*/  FFMA R48, R89, R53, R48 ;  /* 0x0000003559307223 */ /* 0x000fe40000000030 */
[----:B------:R-:W-:Y:S02]  /*1840*/  FFMA R42, R87, R61, R42 ;  /* 0x0000003d572a7223 */ /* 0x000fe4000000002a */
[-C--:B------:R-:W-:Y:S02]  /*1850*/  FFMA R112, R91, R50.reuse, R64 ;  /* 0x000000325b707223 */ /* 0x080fe40000000040 */
[-C--:B------:R-:W-:Y:S01]  /*1860*/  FFMA R45, R92, R50.reuse, R45 ;  /* 0x000000325c2d7223 */ /* 0x080fe2000000002d */
[----:B------:R-:W0:Y:S01]  /*1870*/  LDS R64, [R0+0xc0] ;  /* 0x0000c00000407984 */ /* 0x000e220000000800 */
[----:B------:R-:W-:-:S02]  /*1880*/  FFMA R25, R93, R50, R25 ;  /* 0x000000325d197223 */ /* 0x000fc40000000019 */
[----:B------:R-:W-:Y:S02]  /*1890*/  FFMA R50, R94, R50, R49 ;  /* 0x000000325e327223 */ /* 0x000fe40000000031 */
[-C--:B------:R-:W-:Y:S02]  /*18a0*/  FFMA R100, R92, R54.reuse, R41 ;  /* 0x000000365c647223 */ /* 0x080fe40000000029 */
[----:B------:R-:W-:Y:S02]  /*18b0*/  FFMA R49, R88, R57, R68 ;  /* 0x0000003958317223 */ /* 0x000fe40000000044 */
[----:B------:R-:W-:Y:S01]  /*18c0*/  FFMA R41, R93, R54, R48 ;  /* 0x000000365d297223 */ /* 0x000fe20000000030 */
[----:B------:R-:W-:Y:S01]  /*18d0*/  LDS R68, [R0+0x180] ;  /* 0x0001800000447984 */ /* 0x000fe20000000800 */
[-C--:B------:R-:W-:Y:S02]  /*18e0*/  FFMA R74, R84, R60.reuse, R74 ;  /* 0x0000003c544a7223 */ /* 0x080fe4000000004a */
[----:B------:R-:W-:-:S02]  /*18f0*/  FFMA R72, R85, R60, R72 ;  /* 0x0000003c55487223 */ /* 0x000fc40000000048 */
[----:B------:R-:W-:Y:S02]  /*1900*/  FFMA R121, R91, R62, R42 ;  /* 0x0000003e5b797223 */ /* 0x000fe4000000002a */
[----:B------:R-:W-:Y:S02]  /*1910*/  FFMA R48, R85, R56, R67 ;  /* 0x0000003855307223 */ /* 0x000fe40000000043 */
[----:B------:R-:W-:Y:S01]  /*1920*/  FFMA R60, R86, R60, R76 ;  /* 0x0000003c563c7223 */ /* 0x000fe2000000004c */
[----:B------:R-:W-:Y:S01]  /*1930*/  LDS R67, [R0+0x190] ;  /* 0x0001900000437984 */ /* 0x000fe20000000800 */
[-C--:B-1----:R-:W-:Y:S02]  /*1940*/  FFMA R2, R79, R80.reuse, R2 ;  /* 0x000000504f027223 */ /* 0x082fe40000000002 */
[-C--:B------:R-:W-:Y:S02]  /*1950*/  FFMA R3, R84, R80.reuse, R3 ;  /* 0x0000005054037223 */ /* 0x080fe40000000003 */
[----:B------:R-:W-:-:S02]  /*1960*/  FFMA R42, R85, R80, R77 ;  /* 0x00000050552a7223 */ /* 0x000fc4000000004d */
[C---:B------:R-:W-:Y:S02]  /*1970*/  FFMA R52, R86.reuse, R52, R66 ;  /* 0x0000003456347223 */ /* 0x040fe40000000042 */
[C---:B------:R-:W-:Y:S01]  /*1980*/  FFMA R56, R86.reuse, R56, R70 ;  /* 0x0000003856387223 */ /* 0x040fe20000000046 */
[----:B------:R-:W-:Y:S01]  /*1990*/  LDS R66, [R0+0x1a0] ;  /* 0x0001a00000427984 */ /* 0x000fe20000000800 */
[----:B------:R-:W-:Y:S02]  /*19a0*/  FFMA R78, R86, R80, R78 ;  /* 0x00000050564e7223 */ /* 0x000fe4000000004e */
[----:B------:R-:W-:Y:S01]  /*19b0*/  FFMA R102, R92, R58, R49 ;  /* 0x0000003a5c667223 */ /* 0x000fe20000000031 */
[----:B------:R-:W-:Y:S01]  /*19c0*/  LDS R80, [R0+0x140] ;  /* 0x0001400000507984 */ /* 0x000fe20000000800 */
[-C--:B------:R-:W-:Y:S02]  /*19d0*/  FFMA R105, R88, R61.reuse, R74 ;  /* 0x0000003d58697223 */ /* 0x080fe4000000004a */
[C---:B------:R-:W-:Y:S01]  /*19e0*/  FFMA R49, R89.reuse, R61, R72 ;  /* 0x0000003d59317223 */ /* 0x040fe20000000048 */
[----:B------:R-:W-:Y:S01]  /*19f0*/  LDS R70, [R0+0x160] ;  /* 0x0001600000467984 */ /* 0x000fe20000000800 */
[----:B------:R-:W-:-:S02]  /*1a00*/  FFMA R48, R89, R57, R48 ;  /* 0x0000003959307223 */ /* 0x000fc40000000030 */
[----:B------:R-:W-:Y:S02]  /*1a10*/  FFMA R61, R90, R61, R60 ;  /* 0x0000003d5a3d7223 */ /* 0x000fe4000000003c */
[-C--:B------:R-:W-:Y:S02]  /*1a20*/  FFMA R2, R87, R81.reuse, R2 ;  /* 0x0000005157027223 */ /* 0x080fe40000000002 */
[-C--:B------:R-:W-:Y:S02]  /*1a30*/  FFMA R3, R88, R81.reuse, R3 ;  /* 0x0000005158037223 */ /* 0x080fe40000000003 */
[----:B------:R-:W-:Y:S02]  /*1a40*/  FFMA R42, R89, R81, R42 ;  /* 0x00000051592a7223 */ /* 0x000fe4000000002a */
[C---:B------:R-:W-:Y:S02]  /*1a50*/  FFMA R53, R90.reuse, R53, R52 ;  /* 0x000000355a357223 */ /* 0x040fe40000000034 */
[----:B------:R-:W-:-:S02]  /*1a60*/  FFMA R57, R90, R57, R56 ;  /* 0x000000395a397223 */ /* 0x000fc40000000038 */
[----:B------:R-:W-:Y:S02]  /*1a70*/  FFMA R81, R90, R81, R78 ;  /* 0x000000515a517223 */ /* 0x000fe4000000004e */
[C---:B------:R-:W-:Y:S01]  /*1a80*/  FFMA R48, R93.reuse, R58, R48 ;  /* 0x0000003a5d307223 */ /* 0x040fe20000000030 */
[----:B------:R-:W-:Y:S01]  /*1a90*/  LDS.128 R76, [R107+0x410] ;  /* 0x000410006b4c7984 */ /* 0x000fe20000000c00 */
[-C--:B------:R-:W-:Y:S02]  /*1aa0*/  FFMA R105, R92, R62.reuse, R105 ;  /* 0x0000003e5c697223 */ /* 0x080fe40000000069 */
[----:B------:R-:W-:Y:S02]  /*1ab0*/  FFMA R49, R93, R62, R49 ;  /* 0x0000003e5d317223 */ /* 0x000fe40000000031 */
[C---:B------:R-:W-:Y:S02]  /*1ac0*/  FFMA R54, R94.reuse, R54, R53 ;  /* 0x000000365e367223 */ /* 0x040fe40000000035 */
[----:B------:R-:W-:-:S02]  /*1ad0*/  FFMA R58, R94, R58, R57 ;  /* 0x0000003a5e3a7223 */ /* 0x000fc40000000039 */
[C---:B------:R-:W-:Y:S02]  /*1ae0*/  FFMA R62, R94.reuse, R62, R61 ;  /* 0x0000003e5e3e7223 */ /* 0x040fe4000000003d */
[-C--:B------:R-:W-:Y:S01]  /*1af0*/  FFMA R60, R94, R82.reuse, R81 ;  /* 0x000000525e3c7223 */ /* 0x080fe20000000051 */
[----:B------:R-:W-:Y:S04]  /*1b00*/  LDS R61, [R0+0xf0] ;  /* 0x0000f000003d7984 */ /* 0x000fe80000000800 */
[----:B------:R-:W1:Y:S01]  /*1b10*/  LDS R94, [R0+0xe0] ;  /* 0x0000e000005e7984 */ /* 0x000e620000000800 */
[----:B------:R-:W-:Y:S02]  /*1b20*/  FFMA R122, R91, R82, R2 ;  /* 0x000000525b7a7223 */ /* 0x000fe40000000002 */
[----:B------:R-:W-:-:S02]  /*1b30*/  FFMA R57, R111, R39, R34 ;  /* 0x000000276f397223 */ /* 0x000fc40000000022 */
[----:B------:R-:W-:Y:S02]  /*1b40*/  FFMA R34, R111, R19, R16 ;  /* 0x000000136f227223 */ /* 0x000fe40000000010 */
[-C--:B------:R-:W-:Y:S01]  /*1b50*/  FFMA R85, R93, R82.reuse, R42 ;  /* 0x000000525d557223 */ /* 0x080fe2000000002a */
[----:B------:R-:W2:Y:S01]  /*1b60*/  LDS R16, [R0+0x110] ;  /* 0x0001100000107984 */ /* 0x000ea20000000800 */
[----:B------:R-:W-:Y:S02]  /*1b70*/  FFMA R92, R92, R82, R3 ;  /* 0x000000525c5c7223 */ /* 0x000fe40000000003 */
[C---:B0-----:R-:W-:Y:S01]  /*1b80*/  FFMA R56, R64.reuse, R39, R33 ;  /* 0x0000002740387223 */ /* 0x041fe20000000021 */
[----:B------:R-:W0:Y:S01]  /*1b90*/  LDS R3, [R0+0x100] ;  /* 0x0001000000037984 */ /* 0x000e220000000800 */
[C---:B------:R-:W-:Y:S02]  /*1ba0*/  FFMA R93, R64.reuse, R43, R36 ;  /* 0x0000002b405d7223 */ /* 0x040fe40000000024 */
[----:B------:R-:W-:-:S02]  /*1bb0*/  FFMA R91, R64, R7, R5 ;  /* 0x00000007405b7223 */ /* 0x000fc40000000005 */
[C---:B------:R-:W-:Y:S02]  /*1bc0*/  FFMA R42, R64.reuse, R19, R17 ;  /* 0x00000013402a7223 */ /* 0x040fe40000000011 */
[C---:B------:R-:W-:Y:S01]  /*1bd0*/  FFMA R53, R64.reuse, R31, R28 ;  /* 0x0000001f40357223 */ /* 0x040fe2000000001c */
[----:B------:R-:W3:Y:S01]  /*1be0*/  LDS R17, [R0+0x120] ;  /* 0x0001200000117984 */ /* 0x000ee20000000800 */
[C---:B------:R-:W-:Y:S02]  /*1bf0*/  FFMA R52, R64.reuse, R35, R30 ;  /* 0x0000002340347223 */ /* 0x040fe4000000001e */
[C---:B------:R-:W-:Y:S02]  /*1c00*/  FFMA R88, R64.reuse, R11, R9 ;  /* 0x0000000b40587223 */ /* 0x040fe40000000009 */
[C---:B------:R-:W-:Y:S02]  /*1c10*/  FFMA R87, R64.reuse, R15, R13 ;  /* 0x0000000f40577223 */ /* 0x040fe4000000000d */
[----:B------:R-:W-:-:S02]  /*1c20*/  FFMA R33, R64, R23, R75 ;  /* 0x0000001740217223 */ /* 0x000fc4000000004b */
[C---:B------:R-:W-:Y:S01]  /*1c30*/  FFMA R36, R64.reuse, R27, R101 ;  /* 0x0000001b40247223 */ /* 0x040fe20000000065 */
[----:B------:R-:W-:Y:S01]  /*1c40*/  LDS.128 R72, [R107+0x4410] ;  /* 0x004410006b487984 */ /* 0x000fe20000000c00 */
[C---:B------:R-:W-:Y:S02]  /*1c50*/  FFMA R2, R64.reuse, R47, R98 ;  /* 0x0000002f40027223 */ /* 0x040fe40000000062 */
[C---:B------:R-:W-:Y:S02]  /*1c60*/  FFMA R112, R64.reuse, R51, R112 ;  /* 0x0000003340707223 */ /* 0x040fe40000000070 */
[C---:B------:R-:W-:Y:S02]  /*1c70*/  FFMA R117, R64.reuse, R55, R117 ;  /* 0x0000003740757223 */ /* 0x040fe40000000075 */
[C---:B------:R-:W-:Y:S02]  /*1c80*/  FFMA R119, R64.reuse, R59, R119 ;  /* 0x0000003b40777223 */ /* 0x040fe40000000077 */
[----:B------:R-:W-:-:S02]  /*1c90*/  FFMA R121, R64, R63, R121 ;  /* 0x0000003f40797223 */ /* 0x000fc40000000079 */
[----:B------:R-:W-:Y:S02]  /*1ca0*/  FFMA R122, R64, R83, R122 ;  /* 0x00000053407a7223 */ /* 0x000fe4000000007a */
[C---:B------:R-:W-:Y:S01]  /*1cb0*/  FFMA R5, R111.reuse, R43, R37 ;  /* 0x0000002b6f057223 */ /* 0x040fe20000000025 */
[----:B------:R-:W4:Y:S01]  /*1cc0*/  LDS R64, [R0+0x130] ;  /* 0x0001300000407984 */ /* 0x000f220000000800 */
[----:B------:R-:W-:-:S03]  /*1cd0*/  FFMA R37, R111, R27, R71 ;  /* 0x0000001b6f257223 */ /* 0x000fc60000000047 */
[----:B------:R-:W5:Y:S01]  /*1ce0*/  LDS R71, [R0+0x150] ;  /* 0x0001500000477984 */ /* 0x000f620000000800 */
[-C--:B------:R-:W-:Y:S02]  /*1cf0*/  FFMA R99, R111, R31.reuse, R29 ;  /* 0x0000001f6f637223 */ /* 0x080fe4000000001d */
[-C--:B-1----:R-:W-:Y:S02]  /*1d00*/  FFMA R103, R94, R31.reuse, R116 ;  /* 0x0000001f5e677223 */ /* 0x082fe40000000074 */
[----:B------:R-:W-:Y:S02]  /*1d10*/  FFMA R123, R61, R31, R123 ;  /* 0x0000001f3d7b7223 */ /* 0x000fe4000000007b */
[----:B------:R-:W1:Y:S01]  /*1d20*/  LDS.128 R28, [R107+0x450] ;  /* 0x000450006b1c7984 */ /* 0x000e620000000c00 */
[C---:B------:R-:W-:Y:S02]  /*1d30*/  FFMA R13, R111.reuse, R11, R40 ;  /* 0x0000000b6f0d7223 */ /* 0x040fe40000000028 */
[----:B------:R-:W-:-:S02]  /*1d40*/  FFMA R97, R111, R35, R32 ;  /* 0x000000236f617223 */ /* 0x000fc40000000020 */
[C---:B------:R-:W-:Y:S02]  /*1d50*/  FFMA R40, R111.reuse, R47, R44 ;  /* 0x0000002f6f287223 */ /* 0x040fe4000000002c */
[C---:B------:R-:W-:Y:S02]  /*1d60*/  FFMA R9, R111.reuse, R7, R38 ;  /* 0x000000076f097223 */ /* 0x040fe40000000026 */
[C---:B------:R-:W-:Y:S02]  /*1d70*/  FFMA R90, R111.reuse, R15, R12 ;  /* 0x0000000f6f5a7223 */ /* 0x040fe4000000000c */
[C---:B------:R-:W-:Y:S02]  /*1d80*/  FFMA R32, R111.reuse, R23, R21 ;  /* 0x000000176f207223 */ /* 0x040fe40000000015 */
[C---:B------:R-:W-:Y:S02]  /*1d90*/  FFMA R44, R111.reuse, R51, R45 ;  /* 0x000000336f2c7223 */ /* 0x040fe4000000002d */
[----:B------:R-:W-:-:S02]  /*1da0*/  FFMA R100, R111, R55, R100 ;  /* 0x000000376f647223 */ /* 0x000fc40000000064 */
[C---:B------:R-:W-:Y:S02]  /*1db0*/  FFMA R102, R111.reuse, R59, R102 ;  /* 0x0000003b6f667223 */ /* 0x040fe40000000066 */
[C---:B------:R-:W-:Y:S02]  /*1dc0*/  FFMA R105, R111.reuse, R63, R105 ;  /* 0x0000003f6f697223 */ /* 0x040fe40000000069 */
[----:B------:R-:W-:Y:S02]  /*1dd0*/  FFMA R111, R111, R83, R92 ;  /* 0x000000536f6f7223 */ /* 0x000fe4000000005c */
[C---:B------:R-:W-:Y:S02]  /*1de0*/  FFMA R95, R94.reuse, R7, R4 ;  /* 0x000000075e5f7223 */ /* 0x040fe40000000004 */
        /* <DEDUP_REMOVED lines=22> */
[C---:B------:R-:W-:Y:S01]  /*1f50*/  FFMA R35, R61.reuse, R23, R22 ;  /* 0x000000173d237223 */ /* 0x040fe20000000016 */
[----:B------:R-:W-:Y:S01]  /*1f60*/  LDS R106, [R0+0x1d0] ;  /* 0x0001d000006a7984 */ /* 0x000fe20000000800 */
[C---:B------:R-:W-:Y:S02]  /*1f70*/  FFMA R39, R61.reuse, R27, R26 ;  /* 0x0000001b3d277223 */ /* 0x040fe4000000001a */
[C---:B------:R-:W-:Y:S02]  /*1f80*/  FFMA R46, R61.reuse, R51, R50 ;  /* 0x000000333d2e7223 */ /* 0x040fe40000000032 */
[C---:B------:R-:W-:Y:S01]  /*1f90*/  FFMA R18, R61.reuse, R55, R54 ;  /* 0x000000373d127223 */ /* 0x040fe20000000036 */
[----:B------:R-:W-:Y:S01]  /*1fa0*/  LDS.128 R48, [R107+0x490] ;  /* 0x000490006b307984 */ /* 0x000fe20000000c00 */
[----:B------:R-:W-:-:S02]  /*1fb0*/  FFMA R19, R61, R59, R58 ;  /* 0x0000003b3d137223 */ /* 0x000fc4000000003a */
[C---:B------:R-:W-:Y:S02]  /*1fc0*/  FFMA R94, R61.reuse, R63, R62 ;  /* 0x0000003f3d5e7223 */ /* 0x040fe4000000003e */
[----:B------:R-:W-:Y:S02]  /*1fd0*/  FFMA R83, R61, R83, R60 ;  /* 0x000000533d537223 */ /* 0x000fe4000000003c */
[----:B------:R-:W1:Y:S01]  /*1fe0*/  LDS.128 R60, [R107+0x4450] ;  /* 0x004450006b3c7984 */ /* 0x000e620000000c00 */
[C---:B--2---:R-:W-:Y:S02]  /*1ff0*/  FFMA R10, R76.reuse, R16, R99 ;  /* 0x000000104c0a7223 */ /* 0x044fe40000000063 */
[C---:B0-----:R-:W-:Y:S02]  /*2000*/  FFMA R53, R76.reuse, R3, R53 ;  /* 0x000000034c357223 */ /* 0x041fe40000000035 */
[C---:B---3--:R-:W-:Y:S02]  /*2010*/  FFMA R103, R76.reuse, R17, R103 ;  /* 0x000000114c677223 */ /* 0x048fe40000000067 */
[----:B----4-:R-:W-:-:S02]  /*2020*/  FFMA R76, R76, R64, R123 ;  /* 0x000000404c4c7223 */ /* 0x010fc4000000007b */
[-C--:B-----5:R-:W-:Y:S02]  /*2030*/  FFMA R10, R71, R77.reuse, R10 ;  /* 0x0000004d470a7223 */ /* 0x0a0fe4000000000a */
[-C--:B------:R-:W-:Y:S02]  /*2040*/  FFMA R52, R3, R72.reuse, R52 ;  /* 0x0000004803347223 */ /* 0x080fe40000000034 */
[----:B------:R-:W-:Y:S02]  /*2050*/  FFMA R6, R64, R72, R6 ;  /* 0x0000004840067223 */ /* 0x000fe40000000006 */
[----:B------:R-:W-:Y:S02]  /*2060*/  FFMA R114, R69, R77, R76 ;  /* 0x0000004d45727223 */ /* 0x000fe4000000004c */
[----:B------:R-:W-:Y:S02]  /*2070*/  FFMA R76, R67, R78, R10 ;  /* 0x0000004e434c7223 */ /* 0x000fe4000000000a */
[----:B------:R-:W-:-:S02]  /*2080*/  FFMA R10, R16, R72, R97 ;  /* 0x00000048100a7223 */ /* 0x000fc40000000061 */
[----:B------:R-:W-:Y:S02]  /*2090*/  FFMA R101, R17, R72, R101 ;  /* 0x0000004811657223 */ /* 0x000fe40000000065 */
[CC--:B------:R-:W-:Y:S02]  /*20a0*/  FFMA R7, R80.reuse, R73.reuse, R52 ;  /* 0x0000004950077223 */ /* 0x0c0fe40000000034 */
[----:B------:R-:W-:Y:S02]  /*20b0*/  FFMA R6, R69, R73, R6 ;  /* 0x0000004945067223 */ /* 0x000fe40000000006 */
[----:B-1----:R-:W-:Y:S02]  /*20c0*/  FFMA R56, R3, R28, R56 ;  /* 0x0000001c03387223 */ /* 0x002fe40000000038 */
[----:B------:R-:W-:Y:S02]  /*20d0*/  FFMA R53, R80, R77, R53 ;  /* 0x0000004d50357223 */ /* 0x000fe40000000035 */
[----:B------:R-:W-:-:S02]  /*20e0*/  FFMA R10, R71, R73, R10 ;  /* 0x00000049470a7223 */ /* 0x000fc4000000000a */
[----:B------:R-:W-:Y:S02]  /*20f0*/  FFMA R101, R70, R73, R101 ;  /* 0x0000004946657223 */ /* 0x000fe40000000065 */
[-C--:B------:R-:W-:Y:S02]  /*2100*/  FFMA R73, R68, R74.reuse, R7 ;  /* 0x0000004a44497223 */ /* 0x080fe40000000007 */
[----:B------:R-:W-:Y:S02]  /*2110*/  FFMA R113, R65, R74, R6 ;  /* 0x0000004a41717223 */ /* 0x000fe40000000006 */
[----:B------:R-:W-:Y:S02]  /*2120*/  FFMA R99, R70, R77, R103 ;  /* 0x0000004d46637223 */ /* 0x000fe40000000067 */
[----:B------:R-:W-:Y:S02]  /*2130*/  FFMA R6, R16, R28, R57 ;  /* 0x0000001c10067223 */ /* 0x000fe40000000039 */
[----:B------:R-:W-:-:S02]  /*2140*/  FFMA R7, R80, R29, R56 ;  /* 0x0000001d50077223 */ /* 0x000fc40000000038 */
[----:B------:R-:W-:Y:S01]  /*2150*/  FFMA R77, R68, R78, R53 ;  /* 0x0000004e444d7223 */ /* 0x000fe20000000035 */
[----:B------:R-:W0:Y:S04]  /*2160*/  LDS.128 R56, [R107+0x4d0] ;  /* 0x0004d0006b387984 */ /* 0x000e280000000c00 */
[----:B------:R-:W1:Y:S01]  /*2170*/  LDS.128 R52, [R107+0x4490] ;  /* 0x004490006b347984 */ /* 0x000e620000000c00 */
[----:B------:R-:W-:-:S04]  /*2180*/  FFMA R4, R64, R28, R4 ;  /* 0x0000001c40047223 */ /* 0x000fc80000000004 */
[-C--:B------:R-:W-:Y:S02]  /*2190*/  FFMA R4, R69, R29.reuse, R4 ;  /* 0x0000001d45047223 */ /* 0x080fe40000000004 */
[----:B------:R-:W-:Y:S02]  /*21a0*/  FFMA R96, R17, R60, R96 ;  /* 0x0000003c11607223 */ /* 0x000fe40000000060 */
[----:B------:R-:W-:Y:S02]  /*21b0*/  FFMA R109, R65, R30, R4 ;  /* 0x0000001e416d7223 */ /* 0x000fe40000000004 */
[-C--:B------:R-:W-:Y:S02]  /*21c0*/  FFMA R4, R16, R60.reuse, R5 ;  /* 0x0000003c10047223 */ /* 0x080fe40000000005 */
[----:B------:R-:W-:Y:S02]  /*21d0*/  FFMA R93, R3, R60, R93 ;  /* 0x0000003c035d7223 */ /* 0x000fe4000000005d */
[----:B------:R-:W-:-:S02]  /*21e0*/  FFMA R6, R71, R29, R6 ;  /* 0x0000001d47067223 */ /* 0x000fc40000000006 */
[----:B------:R-:W-:Y:S02]  /*21f0*/  FFMA R60, R64, R60, R43 ;  /* 0x0000003c403c7223 */ /* 0x000fe4000000002b */
[-C--:B------:R-:W-:Y:S02]  /*2200*/  FFMA R4, R71, R61.reuse, R4 ;  /* 0x0000003d47047223 */ /* 0x080fe40000000004 */
[----:B------:R-:W-:Y:S02]  /*2210*/  FFMA R5, R70, R61, R96 ;  /* 0x0000003d46057223 */ /* 0x000fe40000000060 */
[-C--:B------:R-:W-:Y:S02]  /*2220*/  FFMA R99, R66, R78.reuse, R99 ;  /* 0x0000004e42637223 */ /* 0x080fe40000000063 */
[----:B------:R-:W-:Y:S02]  /*2230*/  FFMA R114, R65, R78, R114 ;  /* 0x0000004e41727223 */ /* 0x000fe40000000072 */
[----:B------:R-:W-:-:S02]  /*2240*/  FFMA R72, R67, R74, R10 ;  /* 0x0000004a43487223 */ /* 0x000fc4000000000a */
[----:B------:R-:W-:Y:S02]  /*2250*/  FFMA R103, R66, R74, R101 ;  /* 0x0000004a42677223 */ /* 0x000fe40000000065 */
[----:B------:R-:W-:Y:S02]  /*2260*/  FFMA R98, R17, R28, R98 ;  /* 0x0000001c11627223 */ /* 0x000fe40000000062 */
[----:B------:R-:W-:Y:S02]  /*2270*/  FFMA R104, R69, R61, R60 ;  /* 0x0000003d45687223 */ /* 0x000fe4000000003c */
[-C--:B------:R-:W-:Y:S02]  /*2280*/  FFMA R78, R68, R30.reuse, R7 ;  /* 0x0000001e444e7223 */ /* 0x080fe40000000007 */
[C---:B------:R-:W-:Y:S02]  /*2290*/  FFMA R74, R67.reuse, R30, R6 ;  /* 0x0000001e434a7223 */ /* 0x040fe40000000006 */
[----:B------:R-:W-:-:S02]  /*22a0*/  FFMA R60, R67, R62, R4 ;  /* 0x0000003e433c7223 */ /* 0x000fc40000000004 */
[----:B------:R-:W-:Y:S02]  /*22b0*/  FFMA R28, R66, R62, R5 ;  /* 0x0000003e421c7223 */ /* 0x000fe40000000005 */
[----:B------:R-:W2:Y:S01]  /*22c0*/  LDS.128 R4, [R107+0x44d0] ;  /* 0x0044d0006b047984 */ /* 0x000ea20000000c00 */
[-C--:B------:R-:W-:Y:S02]  /*22d0*/  FFMA R10, R16, R48.reuse, R9 ;  /* 0x00000030100a7223 */ /* 0x080fe40000000009 */
[----:B------:R-:W-:Y:S02]  /*22e0*/  FFMA R8, R64, R48, R8 ;  /* 0x0000003040087223 */ /* 0x000fe40000000008 */
[----:B------:R-:W-:Y:S02]  /*22f0*/  FFMA R93, R80, R61, R93 ;  /* 0x0000003d505d7223 */ /* 0x000fe4000000005d */
[-C--:B------:R-:W-:Y:S02]  /*2300*/  FFMA R10, R71, R49.reuse, R10 ;  /* 0x00000031470a7223 */ /* 0x080fe4000000000a */
[----:B------:R-:W-:-:S02]  /*2310*/  FFMA R8, R69, R49, R8 ;  /* 0x0000003145087223 */ /* 0x000fc40000000008 */
[----:B0-----:R-:W-:Y:S02]  /*2320*/  FFMA R87, R3, R56, R87 ;  /* 0x0000003803577223 */ /* 0x001fe40000000057 */
[C---:B-1----:R-:W-:Y:S02]  /*2330*/  FFMA R22, R16.reuse, R52, R13 ;  /* 0x0000003410167223 */ /* 0x042fe4000000000d */
[-C--:B------:R-:W-:Y:S02]  /*2340*/  FFMA R90, R16, R56.reuse, R90 ;  /* 0x00000038105a7223 */ /* 0x080fe4000000005a */
[CC--:B------:R-:W-:Y:S02]  /*2350*/  FFMA R21, R17.reuse, R56.reuse, R21 ;  /* 0x0000003811157223 */ /* 0x0c0fe40000000015 */
        /* <DEDUP_REMOVED lines=9> */
[----:B------:R-:W-:Y:S02]  /*23f0*/  FFMA R97, R70, R29, R98 ;  /* 0x0000001d46617223 */ /* 0x000fe40000000062 */
[-C--:B------:R-:W-:Y:S02]  /*2400*/  FFMA R62, R67, R50.reuse, R10 ;  /* 0x00000032433e7223 */ /* 0x080fe4000000000a */
[----:B------:R-:W-:Y:S02]  /*2410*/  FFMA R101, R65, R50, R8 ;  /* 0x0000003241657223 */ /* 0x000fe40000000008 */
[C---:B------:R-:W-:Y:S01]  /*2420*/  FFMA R22, R71.reuse, R53, R22 ;  /* 0x0000003547167223 */ /* 0x040fe20000000016 */
[----:B------:R-:W0:Y:S01]  /*2430*/  LDS.128 R8, [R107+0x510] ;  /* 0x000510006b087984 */ /* 0x000e220000000c00 */
[----:B------:R-:W-:-:S02]  /*2440*/  FFMA R90, R71, R57, R90 ;  /* 0x00000039475a7223 */ /* 0x000fc4000000005a */
[CC--:B------:R-:W-:Y:S02]  /*2450*/  FFMA R21, R70.reuse, R57.reuse, R21 ;  /* 0x0000003946157223 */ /* 0x0c0fe40000000015 */
[C---:B------:R-:W-:Y:S02]  /*2460*/  FFMA R20, R69.reuse, R57, R20 ;  /* 0x0000003945147223 */ /* 0x040fe40000000014 */
[----:B------:R-:W-:Y:S02]  /*2470*/  FFMA R29, R70, R49, R95 ;  /* 0x00000031461d7223 */ /* 0x000fe4000000005f */
[-C--:B------:R-:W-:Y:S02]  /*2480*/  FFMA R95, R80, R53.reuse, R88 ;  /* 0x00000035505f7223 */ /* 0x080fe40000000058 */
[-C--:B------:R-:W-:Y:S02]  /*2490*/  FFMA R13, R70, R53.reuse, R12 ;  /* 0x00000035460d7223 */ /* 0x080fe4000000000c */
[----:B------:R-:W-:-:S02]  /*24a0*/  FFMA R14, R69, R53, R14 ;  /* 0x00000035450e7223 */ /* 0x000fc4000000000e */
[----:B------:R-:W-:Y:S02]  /*24b0*/  FFMA R91, R80, R49, R91 ;  /* 0x00000031505b7223 */ /* 0x000fe4000000005b */
[-C--:B------:R-:W-:Y:S02]  /*24c0*/  FFMA R96, R68, R58.reuse, R87 ;  /* 0x0000003a44607223 */ /* 0x080fe40000000057 */
[CC--:B------:R-:W-:Y:S02]  /*24d0*/  FFMA R87, R67.reuse, R58.reuse, R90 ;  /* 0x0000003a43577223 */ /* 0x0c0fe4000000005a */
[C---:B------:R-:W-:Y:S02]  /*24e0*/  FFMA R49, R66.reuse, R58, R21 ;  /* 0x0000003a42317223 */ /* 0x040fe40000000015 */
[----:B------:R-:W-:Y:S02]  /*24f0*/  FFMA R97, R66, R30, R97 ;  /* 0x0000001e42617223 */ /* 0x000fe40000000061 */
[----:B------:R-:W-:-:S02]  /*2500*/  FFMA R88, R67, R54, R22 ;  /* 0x0000003643587223 */ /* 0x000fc40000000016 */
[C---:B------:R-:W-:Y:S02]  /*2510*/  FFMA R58, R65.reuse, R58, R20 ;  /* 0x0000003a413a7223 */ /* 0x040fe40000000014 */
[-C--:B------:R-:W-:Y:S01]  /*2520*/  FFMA R95, R68, R54.reuse, R95 ;  /* 0x00000036445f7223 */ /* 0x080fe2000000005f */
[----:B------:R-:W1:Y:S01]  /*2530*/  LDS.128 R20, [R107+0x550] ;  /* 0x000550006b147984 */ /* 0x000e620000000c00 */
[-C--:B------:R-:W-:Y:S02]  /*2540*/  FFMA R30, R66, R54.reuse, R13 ;  /* 0x00000036421e7223 */ /* 0x080fe4000000000d */
[----:B------:R-:W-:Y:S02]  /*2550*/  FFMA R54, R65, R54, R14 ;  /* 0x0000003641367223 */ /* 0x000fe4000000000e */
[----:B------:R-:W3:Y:S01]  /*2560*/  LDS.128 R12, [R107+0x4510] ;  /* 0x004510006b0c7984 */ /* 0x000ee20000000c00 */
[-C--:B--2---:R-:W-:Y:S02]  /*2570*/  FFMA R42, R3, R4.reuse, R42 ;  /* 0x00000004032a7223 */ /* 0x084fe4000000002a */
[----:B------:R-:W-:-:S02]  /*2580*/  FFMA R92, R17, R4, R92 ;  /* 0x00000004115c7223 */ /* 0x000fc4000000005c */
[-C--:B------:R-:W-:Y:S02]  /*2590*/  FFMA R24, R64, R4.reuse, R24 ;  /* 0x0000000440187223 */ /* 0x080fe40000000018 */
[-C--:B------:R-:W-:Y:S02]  /*25a0*/  FFMA R25, R80, R5.reuse, R42 ;  /* 0x0000000550197223 */ /* 0x080fe4000000002a */
[-C--:B------:R-:W-:Y:S02]  /*25b0*/  FFMA R27, R70, R5.reuse, R92 ;  /* 0x00000005461b7223 */ /* 0x080fe4000000005c */
[----:B------:R-:W-:Y:S02]  /*25c0*/  FFMA R24, R69, R5, R24 ;  /* 0x0000000545187223 */ /* 0x000fe40000000018 */
[----:B------:R-:W-:Y:S02]  /*25d0*/  FFMA R34, R16, R4, R34 ;  /* 0x0000000410227223 */ /* 0x000fe40000000022 */
[----:B------:R-:W-:-:S02]  /*25e0*/  FFMA R98, R68, R6, R25 ;  /* 0x0000000644627223 */ /* 0x000fc40000000019 */
[-C--:B------:R-:W-:Y:S02]  /*25f0*/  FFMA R4, R66, R6.reuse, R27 ;  /* 0x0000000642047223 */ /* 0x080fe4000000001b */
[----:B------:R-:W-:Y:S02]  /*2600*/  FFMA R48, R65, R6, R24 ;  /* 0x0000000641307223 */ /* 0x000fe40000000018 */
[----:B------:R-:W2:Y:S01]  /*2610*/  LDS.128 R24, [R107+0x4550] ;  /* 0x004550006b187984 */ /* 0x000ea20000000c00 */
[-C--:B0-----:R-:W-:Y:S02]  /*2620*/  FFMA R33, R3, R8.reuse, R33 ;  /* 0x0000000803217223 */ /* 0x081fe40000000021 */
[-C--:B------:R-:W-:Y:S02]  /*2630*/  FFMA R32, R16, R8.reuse, R32 ;  /* 0x0000000810207223 */ /* 0x080fe40000000020 */
[-C--:B------:R-:W-:Y:S02]  /*2640*/  FFMA R89, R17, R8.reuse, R89 ;  /* 0x0000000811597223 */ /* 0x080fe40000000059 */
[----:B------:R-:W-:-:S02]  /*2650*/  FFMA R8, R64, R8, R35 ;  /* 0x0000000840087223 */ /* 0x000fc40000000023 */
[-C--:B------:R-:W-:Y:S02]  /*2660*/  FFMA R91, R68, R50.reuse, R91 ;  /* 0x00000032445b7223 */ /* 0x080fe4000000005b */
[----:B------:R-:W-:Y:S02]  /*2670*/  FFMA R29, R66, R50, R29 ;  /* 0x00000032421d7223 */ /* 0x000fe4000000001d */
[C---:B------:R-:W-:Y:S02]  /*2680*/  FFMA R34, R71.reuse, R5, R34 ;  /* 0x0000000547227223 */ /* 0x040fe40000000022 */
[-C--:B------:R-:W-:Y:S02]  /*2690*/  FFMA R33, R80, R9.reuse, R33 ;  /* 0x0000000950217223 */ /* 0x080fe40000000021 */
[-C--:B------:R-:W-:Y:S02]  /*26a0*/  FFMA R32, R71, R9.reuse, R32 ;  /* 0x0000000947207223 */ /* 0x080fe40000000020 */
[----:B------:R-:W-:-:S02]  /*26b0*/  FFMA R89, R70, R9, R89 ;  /* 0x0000000946597223 */ /* 0x000fc40000000059 */
[----:B------:R-:W-:Y:S02]  /*26c0*/  FFMA R50, R69, R9, R8 ;  /* 0x0000000945327223 */ /* 0x000fe40000000008 */
[-C--:B-1----:R-:W-:Y:S02]  /*26d0*/  FFMA R2, R3, R20.reuse, R2 ;  /* 0x0000001403027223 */ /* 0x082fe40000000002 */
[----:B------:R-:W-:Y:S02]  /*26e0*/  FFMA R86, R17, R20, R86 ;  /* 0x0000001411567223 */ /* 0x000fe40000000056 */
[----:B---3--:R-:W-:Y:S02]  /*26f0*/  FFMA R36, R3, R12, R36 ;  /* 0x0000000c03247223 */ /* 0x008fe40000000024 */
[----:B------:R-:W-:Y:S02]  /*2700*/  FFMA R5, R67, R6, R34 ;  /* 0x0000000643057223 */ /* 0x000fe40000000022 */
[----:B------:R-:W-:-:S02]  /*2710*/  FFMA R40, R16, R20, R40 ;  /* 0x0000001410287223 */ /* 0x000fc40000000028 */
[-C--:B------:R-:W-:Y:S02]  /*2720*/  FFMA R6, R68, R10.reuse, R33 ;  /* 0x0000000a44067223 */ /* 0x080fe40000000021 */
[-C--:B------:R-:W-:Y:S02]  /*2730*/  FFMA R8, R67, R10.reuse, R32 ;  /* 0x0000000a43087223 */ /* 0x080fe40000000020 */
[-C--:B------:R-:W-:Y:S01]  /*2740*/  FFMA R9, R66, R10.reuse, R89 ;  /* 0x0000000a42097223 */ /* 0x080fe20000000059 */
[----:B------:R-:W0:Y:S01]  /*2750*/  LDS.128 R32, [R107+0x590] ;  /* 0x000590006b207984 */ /* 0x000e220000000c00 */
[----:B------:R-:W-:Y:S02]  /*2760*/  FFMA R50, R65, R10, R50 ;  /* 0x0000000a41327223 */ /* 0x000fe40000000032 */
[----:B------:R-:W-:Y:S02]  /*2770*/  FFMA R20, R64, R20, R47 ;  /* 0x0000001440147223 */ /* 0x000fe4000000002f */
[----:B------:R-:W-:-:S02]  /*2780*/  FFMA R41, R80, R21, R2 ;  /* 0x0000001550297223 */ /* 0x000fc40000000002 */
[----:B------:R-:W-:Y:S02]  /*2790*/  FFMA R43, R70, R21, R86 ;  /* 0x00000015462b7223 */ /* 0x000fe40000000056 */
[-C--:B------:R-:W-:Y:S02]  /*27a0*/  FFMA R10, R16, R12.reuse, R37 ;  /* 0x0000000c100a7223 */ /* 0x080fe40000000025 */
[-C--:B------:R-:W-:Y:S02]  /*27b0*/  FFMA R38, R17, R12.reuse, R38 ;  /* 0x0000000c11267223 */ /* 0x080fe40000000026 */
[----:B------:R-:W-:Y:S02]  /*27c0*/  FFMA R12, R64, R12, R39 ;  /* 0x0000000c400c7223 */ /* 0x000fe40000000027 */
[----:B------:R-:W-:Y:S02]  /*27d0*/  FFMA R37, R80, R13, R36 ;  /* 0x0000000d50257223 */ /* 0x000fe40000000024 */
[----:B------:R-:W-:-:S02]  /*27e0*/  FFMA R53, R69, R21, R20 ;  /* 0x0000001545357223 */ /* 0x000fc40000000014 */
[----:B------:R-:W-:Y:S02]  /*27f0*/  FFMA R2, R71, R21, R40 ;  /* 0x0000001547027223 */ /* 0x000fe40000000028 */
[-C--:B------:R-:W-:Y:S02]  /*2800*/  FFMA R20, R68, R22.reuse, R41 ;  /* 0x0000001644147223 */ /* 0x080fe40000000029 */
[----:B------:R-:W-:Y:S02]  /*2810*/  FFMA R86, R66, R22, R43 ;  /* 0x0000001642567223 */ /* 0x000fe4000000002b */
[-C--:B------:R-:W-:Y:S01]  /*2820*/  FFMA R52, R69, R13.reuse, R12 ;  /* 0x0000000d45347223 */ /* 0x080fe2000000000c */
[----:B------:R-:W1:Y:S01]  /*2830*/  LDS.128 R40, [R107+0x5d0] ;  /* 0x0005d0006b287984 */ /* 0x000e620000000c00 */
[----:B------:R-:W-:Y:S02]  /*2840*/  FFMA R57, R70, R13, R38 ;  /* 0x0000000d46397223 */ /* 0x000fe40000000026 */
[----:B------:R-:W-:-:S02]  /*2850*/  FFMA R12, R68, R14, R37 ;  /* 0x0000000e440c7223 */ /* 0x000fc40000000025 */
[----:B------:R-:W3:Y:S01]  /*2860*/  LDS.128 R36, [R107+0x4590] ;  /* 0x004590006b247984 */ /* 0x000ee20000000c00 */
[-C--:B--2---:R-:W-:Y:S02]  /*2870*/  FFMA R44, R16, R24.reuse, R44 ;  /* 0x00000018102c7223 */ /* 0x084fe4000000002c */
[-C--:B------:R-:W-:Y:S02]  /*2880*/  FFMA R45, R17, R24.reuse, R45 ;  /* 0x00000018112d7223 */ /* 0x080fe4000000002d */
[-C--:B------:R-:W-:Y:S02]  /*2890*/  FFMA R46, R64, R24.reuse, R46 ;  /* 0x00000018402e7223 */ /* 0x080fe4000000002e */
[----:B------:R-:W-:Y:S02]  /*28a0*/  FFMA R112, R3, R24, R112 ;  /* 0x0000001803707223 */ /* 0x000fe40000000070 */
[-C--:B------:R-:W-:Y:S02]  /*28b0*/  FFMA R24, R71, R25.reuse, R44 ;  /* 0x0000001947187223 */ /* 0x080fe4000000002c */
[----:B------:R-:W-:-:S02]  /*28c0*/  FFMA R89, R70, R25, R45 ;  /* 0x0000001946597223 */ /* 0x000fc4000000002d */
[-C--:B------:R-:W-:Y:S02]  /*28d0*/  FFMA R56, R69, R25.reuse, R46 ;  /* 0x0000001945387223 */ /* 0x080fe4000000002e */
[----:B------:R-:W2:Y:S01]  /*28e0*/  LDS.128 R44, [R107+0x45d0] ;  /* 0x0045d0006b2c7984 */ /* 0x000ea20000000c00 */
[----:B------:R-:W-:-:S04]  /*28f0*/  FFMA R21, R80, R25, R112 ;  /* 0x0000001950157223 */ /* 0x000fc80000000070 */
[----:B------:R-:W-:Y:S02]  /*2900*/  FFMA R108, R68, R26, R21 ;  /* 0x0000001a446c7223 */ /* 0x000fe40000000015 */
[----:B------:R-:W4:Y:S01]  /*2910*/  LDS R21, [R0+0x1c0] ;  /* 0x0001c00000157984 */ /* 0x000f220000000800 */
[----:B------:R-:W-:Y:S02]  /*2920*/  FFMA R10, R71, R13, R10 ;  /* 0x0000000d470a7223 */ /* 0x000fe4000000000a */
[----:B0-----:R-:W-:Y:S02]  /*2930*/  FFMA R100, R16, R32, R100 ;  /* 0x0000002010647223 */ /* 0x001fe40000000064 */
[----:B------:R-:W-:Y:S02]  /*2940*/  FFMA R13, R67, R14, R10 ;  /* 0x0000000e430d7223 */ /* 0x000fe4000000000a */
[----:B------:R-:W-:Y:S02]  /*2950*/  FFMA R18, R64, R32, R18 ;  /* 0x0000002040127223 */ /* 0x000fe40000000012 */
[----:B------:R-:W-:-:S02]  /*2960*/  FFMA R100, R71, R33, R100 ;  /* 0x0000002147647223 */ /* 0x000fc40000000064 */
[-C--:B-1----:R-:W-:Y:S02]  /*2970*/  FFMA R121, R3, R40.reuse, R121 ;  /* 0x0000002803797223 */ /* 0x082fe40000000079 */
[-C--:B------:R-:W-:Y:S02]  /*2980*/  FFMA R10, R16, R40.reuse, R105 ;  /* 0x00000028100a7223 */ /* 0x080fe40000000069 */
[-C--:B------:R-:W-:Y:S02]  /*2990*/  FFMA R84, R17, R40.reuse, R84 ;  /* 0x0000002811547223 */ /* 0x080fe40000000054 */
[----:B------:R-:W-:Y:S02]  /*29a0*/  FFMA R94, R64, R40, R94 ;  /* 0x00000028405e7223 */ /* 0x000fe4000000005e */
[-C--:B---3--:R-:W-:Y:S02]  /*29b0*/  FFMA R119, R3, R36.reuse, R119 ;  /* 0x0000002403777223 */ /* 0x088fe40000000077 */
        /* <DEDUP_REMOVED lines=8> */
[----:B------:R-:W-:Y:S02]  /*2a40*/  FFMA R93, R69, R33, R18 ;  /* 0x00000021455d7223 */ /* 0x000fe40000000012 */
[----:B------:R-:W-:Y:S02]  /*2a50*/  FFMA R89, R70, R37, R82 ;  /* 0x0000002546597223 */ /* 0x000fe40000000052 */
[C---:B------:R-:W-:Y:S02]  /*2a60*/  FFMA R18, R67.reuse, R34, R100 ;  /* 0x0000002243127223 */ /* 0x040fe40000000064 */
[-C--:B------:R-:W-:Y:S01]  /*2a70*/  FFMA R116, R68, R42.reuse, R121 ;  /* 0x0000002a44747223 */ /* 0x080fe20000000079 */
[----:B------:R-:W0:Y:S01]  /*2a80*/  LDS R100, [R0+0x1e0] ;  /* 0x0001e00000647984 */ /* 0x000e220000000800 */
[----:B------:R-:W-:-:S02]  /*2a90*/  FFMA R105, R67, R42, R10 ;  /* 0x0000002a43697223 */ /* 0x000fc4000000000a */
[-C--:B------:R-:W-:Y:S02]  /*2aa0*/  FFMA R82, R66, R42.reuse, R19 ;  /* 0x0000002a42527223 */ /* 0x080fe40000000013 */
[----:B------:R-:W-:Y:S02]  /*2ab0*/  FFMA R42, R65, R42, R94 ;  /* 0x0000002a412a7223 */ /* 0x000fe4000000005e */
[----:B------:R-:W1:Y:S01]  /*2ac0*/  LDS R94, [R0+0x1f0] ;  /* 0x0001f000005e7984 */ /* 0x000e620000000800 */
[C---:B------:R-:W-:Y:S02]  /*2ad0*/  FFMA R117, R3.reuse, R32, R117 ;  /* 0x0000002003757223 */ /* 0x040fe40000000075 */
[----:B--2---:R-:W-:Y:S02]  /*2ae0*/  FFMA R122, R3, R44, R122 ;  /* 0x0000002c037a7223 */ /* 0x004fe4000000007a */
[C---:B------:R-:W-:Y:S02]  /*2af0*/  FFMA R117, R80.reuse, R33, R117 ;  /* 0x0000002150757223 */ /* 0x040fe40000000075 */
[----:B------:R-:W-:-:S02]  /*2b00*/  FFMA R115, R80, R37, R119 ;  /* 0x0000002550737223 */ /* 0x000fc40000000077 */
[----:B------:R-:W-:Y:S02]  /*2b10*/  FFMA R16, R16, R44, R111 ;  /* 0x0000002c10107223 */ /* 0x000fe4000000006f */
[----:B------:R-:W-:Y:S02]  /*2b20*/  FFMA R3, R80, R45, R122 ;  /* 0x0000002d50037223 */ /* 0x000fe4000000007a */
[C---:B------:R-:W-:Y:S01]  /*2b30*/  FFMA R110, R68.reuse, R34, R117 ;  /* 0x00000022446e7223 */ /* 0x040fe20000000075 */
[----:B------:R-:W-:Y:S01]  /*2b40*/  LDS R80, [R0+0x2a0] ;  /* 0x0002a00000507984 */ /* 0x000fe20000000800 */
[----:B------:R-:W-:Y:S02]  /*2b50*/  FFMA R115, R68, R38, R115 ;  /* 0x0000002644737223 */ /* 0x000fe40000000073 */
[----:B------:R-:W-:Y:S02]  /*2b60*/  FFMA R102, R71, R37, R102 ;  /* 0x0000002547667223 */ /* 0x000fe40000000066 */
[----:B------:R-:W-:-:S02]  /*2b70*/  FFMA R85, R17, R44, R85 ;  /* 0x0000002c11557223 */ /* 0x000fc40000000055 */
[----:B------:R-:W-:Y:S02]  /*2b80*/  FFMA R16, R71, R45, R16 ;  /* 0x0000002d47107223 */ /* 0x000fe40000000010 */
[----:B------:R-:W-:Y:S01]  /*2b90*/  FFMA R68, R68, R46, R3 ;  /* 0x0000002e44447223 */ /* 0x000fe20000000003 */
[----:B------:R-:W-:Y:S01]  /*2ba0*/  LDS R71, [R0+0x230] ;  /* 0x0002300000477984 */ /* 0x000fe20000000800 */
[----:B------:R-:W-:Y:S02]  /*2bb0*/  FFMA R81, R17, R32, R81 ;  /* 0x0000002011517223 */ /* 0x000fe40000000051 */
[----:B------:R-:W-:Y:S02]  /*2bc0*/  FFMA R44, R64, R44, R83 ;  /* 0x0000002c402c7223 */ /* 0x000fe40000000053 */
[-C--:B------:R-:W-:Y:S01]  /*2bd0*/  FFMA R57, R66, R14.reuse, R57 ;  /* 0x0000000e42397223 */ /* 0x080fe20000000039 */
[----:B------:R-:W-:Y:S01]  /*2be0*/  LDS R83, [R0+0x280] ;  /* 0x0002800000537984 */ /* 0x000fe20000000800 */
[----:B------:R-:W-:-:S02]  /*2bf0*/  FFMA R52, R65, R14, R52 ;  /* 0x0000000e41347223 */ /* 0x000fc40000000034 */
[C---:B------:R-:W-:Y:S02]  /*2c00*/  FFMA R2, R67.reuse, R22, R2 ;  /* 0x0000001643027223 */ /* 0x040fe40000000002 */
[C---:B------:R-:W-:Y:S02]  /*2c10*/  FFMA R24, R67.reuse, R26, R24 ;  /* 0x0000001a43187223 */ /* 0x040fe40000000018 */
[----:B------:R-:W-:Y:S02]  /*2c20*/  FFMA R102, R67, R38, R102 ;  /* 0x0000002643667223 */ /* 0x000fe40000000066 */
[----:B----4-:R-:W-:Y:S02]  /*2c30*/  FFMA R14, R21, R7, R98 ;  /* 0x00000007150e7223 */ /* 0x010fe40000000062 */
[----:B------:R-:W-:Y:S02]  /*2c40*/  FFMA R53, R65, R22, R53 ;  /* 0x0000001641357223 */ /* 0x000fe40000000035 */
[----:B------:R-:W-:-:S02]  /*2c50*/  FFMA R81, R70, R33, R81 ;  /* 0x0000002146517223 */ /* 0x000fc40000000051 */
[C---:B------:R-:W-:Y:S02]  /*2c60*/  FFMA R36, R69.reuse, R37, R36 ;  /* 0x0000002545247223 */ /* 0x040fe40000000024 */
[-C--:B------:R-:W-:Y:S02]  /*2c70*/  FFMA R85, R70, R45.reuse, R85 ;  /* 0x0000002d46557223 */ /* 0x080fe40000000055 */
[----:B------:R-:W-:Y:S01]  /*2c80*/  FFMA R44, R69, R45, R44 ;  /* 0x0000002d452c7223 */ /* 0x000fe2000000002c */
[----:B------:R-:W-:Y:S01]  /*2c90*/  LDS R70, [R0+0x220] ;  /* 0x0002200000467984 */ /* 0x000fe20000000800 */
[----:B------:R-:W-:Y:S02]  /*2ca0*/  FFMA R67, R67, R46, R16 ;  /* 0x0000002e43437223 */ /* 0x000fe40000000010 */
[----:B------:R-:W-:Y:S01]  /*2cb0*/  FFMA R117, R21, R47, R68 ;  /* 0x0000002f15757223 */ /* 0x000fe20000000044 */
[----:B------:R-:W-:Y:S01]  /*2cc0*/  LDS R69, [R0+0x210] ;  /* 0x0002100000457984 */ /* 0x000fe20000000800 */
[----:B------:R-:W-:-:S02]  /*2cd0*/  FFMA R98, R106, R35, R18 ;  /* 0x000000236a627223 */ /* 0x000fc40000000012 */
[C---:B------:R-:W-:Y:S01]  /*2ce0*/  FFMA R22, R21.reuse, R59, R96 ;  /* 0x0000003b15167223 */ /* 0x040fe20000000060 */
[----:B------:R-:W-:Y:S01]  /*2cf0*/  LDS R68, [R0+0x200] ;  /* 0x0002000000447984 */ /* 0x000fe20000000800 */
[----:B------:R-:W-:-:S03]  /*2d00*/  FFMA R96, R21, R23, R20 ;  /* 0x0000001715607223 */ /* 0x000fc60000000014 */
[----:B------:R-:W2:Y:S01]  /*2d10*/  LDS.128 R16, [R107+0x420] ;  /* 0x000420006b107984 */ /* 0x000ea20000000c00 */
[C---:B------:R-:W-:Y:S02]  /*2d20*/  FFMA R20, R106.reuse, R7, R5 ;  /* 0x000000076a147223 */ /* 0x040fe40000000005 */
[----:B------:R-:W-:Y:S02]  /*2d30*/  FFMA R56, R65, R26, R56 ;  /* 0x0000001a41387223 */ /* 0x000fe40000000038 */
[CC--:B------:R-:W-:Y:S02]  /*2d40*/  FFMA R41, R21.reuse, R75.reuse, R73 ;  /* 0x0000004b15297223 */ /* 0x0c0fe40000000049 */
[C---:B------:R-:W-:Y:S01]  /*2d50*/  FFMA R45, R106.reuse, R75, R72 ;  /* 0x0000004b6a2d7223 */ /* 0x040fe20000000048 */
[----:B------:R-:W-:Y:S01]  /*2d60*/  LDS R73, [R0+0x250] ;  /* 0x0002500000497984 */ /* 0x000fe20000000800 */
[C---:B------:R-:W-:Y:S02]  /*2d70*/  FFMA R5, R106.reuse, R23, R2 ;  /* 0x000000176a057223 */ /* 0x040fe40000000002 */
[----:B------:R-:W-:Y:S01]  /*2d80*/  FFMA R26, R106, R59, R87 ;  /* 0x0000003b6a1a7223 */ /* 0x000fe20000000057 */
[----:B------:R-:W3:Y:S01]  /*2d90*/  LDS R72, [R0+0x240] ;  /* 0x0002400000487984 */ /* 0x000ee20000000800 */
[----:B------:R-:W-:-:S03]  /*2da0*/  FFMA R10, R21, R11, R6 ;  /* 0x0000000b150a7223 */ /* 0x000fc60000000006 */
[----:B------:R-:W4:Y:S01]  /*2db0*/  LDS R2, [R0+0x260] ;  /* 0x0002600000027984 */ /* 0x000f220000000800 */
[----:B------:R-:W-:-:S03]  /*2dc0*/  FFMA R6, R21, R15, R12 ;  /* 0x0000000f15067223 */ /* 0x000fc6000000000c */
[----:B------:R-:W5:Y:S01]  /*2dd0*/  LDS R87, [R0+0x270] ;  /* 0x0002700000577984 */ /* 0x000f620000000800 */
[C---:B------:R-:W-:Y:S02]  /*2de0*/  FFMA R92, R65.reuse, R38, R36 ;  /* 0x00000026415c7223 */ /* 0x040fe40000000024 */
[-C--:B------:R-:W-:Y:S02]  /*2df0*/  FFMA R3, R66, R46.reuse, R85 ;  /* 0x0000002e42037223 */ /* 0x080fe40000000055 */
[----:B------:R-:W-:Y:S02]  /*2e00*/  FFMA R84, R65, R46, R44 ;  /* 0x0000002e41547223 */ /* 0x000fe4000000002c */
[----:B------:R-:W-:Y:S02]  /*2e10*/  FFMA R12, R106, R11, R8 ;  /* 0x0000000b6a0c7223 */ /* 0x000fe40000000008 */
[----:B------:R-:W-:Y:S02]  /*2e20*/  FFMA R90, R66, R34, R81 ;  /* 0x00000022425a7223 */ /* 0x000fe40000000051 */
[C---:B------:R-:W-:Y:S01]  /*2e30*/  FFMA R85, R106.reuse, R79, R76 ;  /* 0x0000004f6a557223 */ /* 0x040fe2000000004c */
[----:B------:R-:W2:Y:S01]  /*2e40*/  LDS R81, [R0+0x290] ;  /* 0x0002900000517984 */ /* 0x000ea20000000800 */
[----:B------:R-:W-:-:S02]  /*2e50*/  FFMA R44, R106, R31, R74 ;  /* 0x0000001f6a2c7223 */ /* 0x000fc4000000004a */
[C---:B------:R-:W-:Y:S01]  /*2e60*/  FFMA R40, R106.reuse, R63, R60 ;  /* 0x0000003f6a287223 */ /* 0x040fe2000000003c */
[----:B------:R-:W2:Y:S01]  /*2e70*/  LDS R74, [R0+0x2b0] ;  /* 0x0002b000004a7984 */ /* 0x000ea20000000800 */
[C---:B------:R-:W-:Y:S02]  /*2e80*/  FFMA R36, R106.reuse, R51, R62 ;  /* 0x000000336a247223 */ /* 0x040fe4000000003e */
[C---:B------:R-:W-:Y:S02]  /*2e90*/  FFMA R33, R106.reuse, R55, R88 ;  /* 0x000000376a217223 */ /* 0x040fe40000000058 */
[C---:B------:R-:W-:Y:S02]  /*2ea0*/  FFMA R8, R106.reuse, R15, R13 ;  /* 0x0000000f6a087223 */ /* 0x040fe4000000000d */
[C---:B------:R-:W-:Y:S02]  /*2eb0*/  FFMA R24, R106.reuse, R27, R24 ;  /* 0x0000001b6a187223 */ /* 0x040fe40000000018 */
[----:B------:R-:W-:-:S02]  /*2ec0*/  FFMA R102, R106, R39, R102 ;  /* 0x000000276a667223 */ /* 0x000fc40000000066 */
[----:B------:R-:W-:Y:S02]  /*2ed0*/  FFMA R105, R106, R43, R105 ;  /* 0x0000002b6a697223 */ /* 0x000fe40000000069 */
[----:B------:R-:W-:Y:S02]  /*2ee0*/  FFMA R93, R65, R34, R93 ;  /* 0x00000022415d7223 */ /* 0x000fe4000000005d */
[----:B------:R-:W-:Y:S02]  /*2ef0*/  FFMA R89, R66, R38, R89 ;  /* 0x0000002642597223 */ /* 0x000fe40000000059 */
[----:B------:R-:W-:Y:S02]  /*2f00*/  FFMA R106, R106, R47, R67 ;  /* 0x0000002f6a6a7223 */ /* 0x000fe40000000043 */
[----:B------:R-:W2:Y:S01]  /*2f10*/  LDS.128 R64, [R107+0x4420] ;  /* 0x004420006b407984 */ /* 0x000ea20000000c00 */
[----:B------:R-:W-:Y:S02]  /*2f20*/  FFMA R108, R21, R27, R108 ;  /* 0x0000001b156c7223 */ /* 0x000fe4000000006c */
[----:B0-----:R-:W-:-:S02]  /*2f30*/  FFMA R76, R100, R63, R28 ;  /* 0x0000003f644c7223 */ /* 0x001fc4000000001c */
[C---:B------:R-:W-:Y:S02]  /*2f40*/  FFMA R38, R100.reuse, R51, R29 ;  /* 0x0000003364267223 */ /* 0x040fe4000000001d */
[C---:B------:R-:W-:Y:S02]  /*2f50*/  FFMA R13, R100.reuse, R11, R9 ;  /* 0x0000000b640d7223 */ /* 0x040fe40000000009 */
[C---:B------:R-:W-:Y:S02]  /*2f60*/  FFMA R25, R100.reuse, R27, R25 ;  /* 0x0000001b64197223 */ /* 0x040fe40000000019 */
[C---:B------:R-:W-:Y:S02]  /*2f70*/  FFMA R28, R100.reuse, R59, R49 ;  /* 0x0000003b641c7223 */ /* 0x040fe40000000031 */
[----:B------:R-:W-:Y:S02]  /*2f80*/  FFMA R9, R100, R15, R57 ;  /* 0x0000000f64097223 */ /* 0x000fe40000000039 */
[----:B-1----:R-:W-:-:S02]  /*2f90*/  FFMA R29, R94, R59, R58 ;  /* 0x0000003b5e1d7223 */ /* 0x002fc4000000003a */
[----:B------:R-:W-:Y:S02]  /*2fa0*/  FFMA R27, R94, R27, R56 ;  /* 0x0000001b5e1b7223 */ /* 0x000fe40000000038 */
[----:B------:R-:W-:Y:S01]  /*2fb0*/  FFMA R46, R100, R31, R97 ;  /* 0x0000001f642e7223 */ /* 0x000fe20000000061 */
[----:B------:R-:W0:Y:S01]  /*2fc0*/  LDS.128 R56, [R107+0x4460] ;  /* 0x004460006b387984 */ /* 0x000e220000000c00 */
[CC--:B------:R-:W-:Y:S02]  /*2fd0*/  FFMA R37, R21.reuse, R63.reuse, R61 ;  /* 0x0000003f15257223 */ /* 0x0c0fe4000000003d */
[----:B------:R-:W-:Y:S02]  /*2fe0*/  FFMA R97, R94, R63, R104 ;  /* 0x0000003f5e617223 */ /* 0x000fe40000000068 */
[----:B------:R-:W1:Y:S01]  /*2ff0*/  LDS.128 R60, [R107+0x460] ;  /* 0x000460006b3c7984 */ /* 0x000e620000000c00 */
[-C--:B------:R-:W-:Y:S02]  /*3000*/  FFMA R77, R21, R79.reuse, R77 ;  /* 0x0000004f154d7223 */ /* 0x080fe4000000004d */
[----:B------:R-:W-:-:S02]  /*3010*/  FFMA R99, R100, R79, R99 ;  /* 0x0000004f64637223 */ /* 0x000fc40000000063 */
[C---:B------:R-:W-:Y:S02]  /*3020*/  FFMA R114, R94.reuse, R79, R114 ;  /* 0x0000004f5e727223 */ /* 0x040fe40000000072 */
[C---:B------:R-:W-:Y:S02]  /*3030*/  FFMA R34, R21.reuse, R51, R91 ;  /* 0x0000003315227223 */ /* 0x040fe4000000005b */
[C---:B------:R-:W-:Y:S02]  /*3040*/  FFMA R32, R21.reuse, R55, R95 ;  /* 0x0000003715207223 */ /* 0x040fe4000000005f */
[----:B------:R-:W-:Y:S02]  /*3050*/  FFMA R91, R94, R43, R42 ;  /* 0x0000002b5e5b7223 */ /* 0x000fe4000000002a */
[C---:B------:R-:W-:Y:S02]  /*3060*/  FFMA R78, R21.reuse, R31, R78 ;  /* 0x0000001f154e7223 */ /* 0x040fe4000000004e */
[----:B------:R-:W-:-:S02]  /*3070*/  FFMA R110, R21, R35, R110 ;  /* 0x00000023156e7223 */ /* 0x000fc4000000006e */
[C---:B------:R-:W-:Y:S02]  /*3080*/  FFMA R115, R21.reuse, R39, R115 ;  /* 0x0000002715737223 */ /* 0x040fe40000000073 */
[----:B------:R-:W-:Y:S02]  /*3090*/  FFMA R116, R21, R43, R116 ;  /* 0x0000002b15747223 */ /* 0x000fe40000000074 */
[C---:B------:R-:W-:Y:S02]  /*30a0*/  FFMA R95, R100.reuse, R75, R103 ;  /* 0x0000004b645f7223 */ /* 0x040fe40000000067 */
[----:B------:R-:W-:Y:S02]  /*30b0*/  FFMA R88, R100, R43, R82 ;  /* 0x0000002b64587223 */ /* 0x000fe40000000052 */
[C---:B--2---:R-:W-:Y:S02]  /*30c0*/  FFMA R77, R16.reuse, R68, R77 ;  /* 0x00000044104d7223 */ /* 0x044fe4000000004d */
[----:B------:R-:W-:-:S02]  /*30d0*/  FFMA R42, R16, R69, R85 ;  /* 0x00000045102a7223 */ /* 0x000fc40000000055 */
[----:B------:R-:W-:Y:S02]  /*30e0*/  FFMA R99, R16, R70, R99 ;  /* 0x0000004610637223 */ /* 0x000fe40000000063 */
[----:B------:R-:W-:Y:S02]  /*30f0*/  FFMA R21, R100, R7, R4 ;  /* 0x0000000764157223 */ /* 0x000fe40000000004 */
[C---:B------:R-:W-:Y:S02]  /*3100*/  FFMA R103, R94.reuse, R31, R109 ;  /* 0x0000001f5e677223 */ /* 0x040fe4000000006d */
[C---:B------:R-:W-:Y:S02]  /*3110*/  FFMA R82, R94.reuse, R7, R48 ;  /* 0x000000075e527223 */ /* 0x040fe40000000030 */
[----:B------:R-:W-:Y:S02]  /*3120*/  FFMA R79, R94, R11, R50 ;  /* 0x0000000b5e4f7223 */ /* 0x000fe40000000032 */
[----:B------:R-:W-:-:S02]  /*3130*/  FFMA R114, R16, R71, R114 ;  /* 0x0000004710727223 */ /* 0x000fc40000000072 */
[-C--:B------:R-:W-:Y:S02]  /*3140*/  FFMA R30, R100, R55.reuse, R30 ;  /* 0x00000037641e7223 */ /* 0x080fe4000000001e */
[C---:B------:R-:W-:Y:S02]  /*3150*/  FFMA R31, R94.reuse, R55, R54 ;  /* 0x000000375e1f7223 */ /* 0x040fe40000000036 */
[C---:B------:R-:W-:Y:S02]  /*3160*/  FFMA R11, R94.reuse, R15, R52 ;  /* 0x0000000f5e0b7223 */ /* 0x040fe40000000034 */
[----:B------:R-:W-:Y:S02]  /*3170*/  FFMA R7, R94, R23, R53 ;  /* 0x000000175e077223 */ /* 0x000fe40000000035 */
[----:B------:R-:W2:Y:S01]  /*3180*/  LDS.128 R52, [R107+0x4a0] ;  /* 0x0004a0006b347984 */ /* 0x000ea20000000c00 */
[-C--:B---3--:R-:W-:Y:S02]  /*3190*/  FFMA R77, R72, R17.reuse, R77 ;  /* 0x00000011484d7223 */ /* 0x088fe4000000004d */
[----:B------:R-:W-:-:S02]  /*31a0*/  FFMA R16, R73, R17, R42 ;  /* 0x0000001149107223 */ /* 0x000fc4000000002a */
[-C--:B----4-:R-:W-:Y:S02]  /*31b0*/  FFMA R99, R2, R17.reuse, R99 ;  /* 0x0000001102637223 */ /* 0x090fe40000000063 */
[----:B-----5:R-:W-:Y:S02]  /*31c0*/  FFMA R17, R87, R17, R114 ;  /* 0x0000001157117223 */ /* 0x020fe40000000072 */
[----:B------:R-:W-:Y:S02]  /*31d0*/  FFMA R49, R94, R75, R113 ;  /* 0x0000004b5e317223 */ /* 0x000fe40000000071 */
[----:B------:R-:W-:Y:S02]  /*31e0*/  FFMA R4, R100, R23, R86 ;  /* 0x0000001764047223 */ /* 0x000fe40000000056 */
[C---:B------:R-:W-:Y:S02]  /*31f0*/  FFMA R86, R94.reuse, R51, R101 ;  /* 0x000000335e567223 */ /* 0x040fe40000000065 */
[----:B------:R-:W-:-:S02]  /*3200*/  FFMA R93, R94, R35, R93 ;  /* 0x000000235e5d7223 */ /* 0x000fc4000000005d */
[C---:B------:R-:W-:Y:S02]  /*3210*/  FFMA R92, R94.reuse, R39, R92 ;  /* 0x000000275e5c7223 */ /* 0x040fe4000000005c */
[----:B------:R-:W-:Y:S02]  /*3220*/  FFMA R75, R94, R47, R84 ;  /* 0x0000002f5e4b7223 */ /* 0x000fe40000000054 */
[-C--:B------:R-:W-:Y:S02]  /*3230*/  FFMA R94, R83, R18.reuse, R77 ;  /* 0x00000012535e7223 */ /* 0x080fe4000000004d */
[-C--:B------:R-:W-:Y:S02]  /*3240*/  FFMA R16, R81, R18.reuse, R16 ;  /* 0x0000001251107223 */ /* 0x080fe40000000010 */
[-C--:B------:R-:W-:Y:S02]  /*3250*/  FFMA R104, R80, R18.reuse, R99 ;  /* 0x0000001250687223 */ /* 0x080fe40000000063 */
[----:B------:R-:W-:-:S02]  /*3260*/  FFMA R122, R74, R18, R17 ;  /* 0x000000124a7a7223 */ /* 0x000fc40000000011 */
[-C--:B------:R-:W-:Y:S02]  /*3270*/  FFMA R41, R68, R64.reuse, R41 ;  /* 0x0000004044297223 */ /* 0x080fe40000000029 */
[-C--:B------:R-:W-:Y:S02]  /*3280*/  FFMA R18, R69, R64.reuse, R45 ;  /* 0x0000004045127223 */ /* 0x080fe4000000002d */
[-C--:B------:R-:W-:Y:S02]  /*3290*/  FFMA R95, R70, R64.reuse, R95 ;  /* 0x00000040465f7223 */ /* 0x080fe4000000005f */
[----:B------:R-:W-:Y:S02]  /*32a0*/  FFMA R64, R71, R64, R49 ;  /* 0x0000004047407223 */ /* 0x000fe40000000031 */
[----:B------:R-:W3:Y:S01]  /*32b0*/  LDS.128 R48, [R107+0x44a0] ;  /* 0x0044a0006b307984 */ /* 0x000ee20000000c00 */
[----:B0-----:R-:W-:Y:S02]  /*32c0*/  FFMA R40, R69, R56, R40 ;  /* 0x0000003845287223 */ /* 0x001fe40000000028 */
[----:B------:R-:W-:-:S02]  /*32d0*/  FFMA R15, R87, R65, R64 ;  /* 0x00000041570f7223 */ /* 0x000fc40000000040 */
[-C--:B-1----:R-:W-:Y:S02]  /*32e0*/  FFMA R44, R69, R60.reuse, R44 ;  /* 0x0000003c452c7223 */ /* 0x082fe4000000002c */
[----:B------:R-:W-:Y:S02]  /*32f0*/  FFMA R46, R70, R60, R46 ;  /* 0x0000003c462e7223 */ /* 0x000fe4000000002e */
[-C--:B------:R-:W-:Y:S02]  /*3300*/  FFMA R37, R68, R56.reuse, R37 ;  /* 0x0000003844257223 */ /* 0x080fe40000000025 */
[-C--:B------:R-:W-:Y:S02]  /*3310*/  FFMA R76, R70, R56.reuse, R76 ;  /* 0x00000038464c7223 */ /* 0x080fe4000000004c */
[----:B------:R-:W-:Y:S02]  /*3320*/  FFMA R41, R72, R65, R41 ;  /* 0x0000004148297223 */ /* 0x000fe40000000029 */
[----:B------:R-:W-:-:S02]  /*3330*/  FFMA R56, R71, R56, R97 ;  /* 0x0000003847387223 */ /* 0x000fc40000000061 */
[C---:B------:R-:W-:Y:S02]  /*3340*/  FFMA R40, R73.reuse, R57, R40 ;  /* 0x0000003949287223 */ /* 0x040fe40000000028 */
[C---:B------:R-:W-:Y:S02]  /*3350*/  FFMA R17, R73.reuse, R65, R18 ;  /* 0x0000004149117223 */ /* 0x040fe40000000012 */
[----:B------:R-:W-:Y:S02]  /*3360*/  FFMA R118, R74, R66, R15 ;  /* 0x000000424a767223 */ /* 0x000fe4000000000f */
[----:B------:R-:W-:Y:S02]  /*3370*/  FFMA R3, R100, R47, R3 ;  /* 0x0000002f64037223 */ /* 0x000fe40000000003 */
[-C--:B------:R-:W-:Y:S02]  /*3380*/  FFMA R18, R73, R61.reuse, R44 ;  /* 0x0000003d49127223 */ /* 0x080fe4000000002c */
[----:B------:R-:W-:-:S02]  /*3390*/  FFMA R15, R2, R61, R46 ;  /* 0x0000003d020f7223 */ /* 0x000fc4000000002e */
[----:B------:R-:W-:Y:S01]  /*33a0*/  FFMA R95, R2, R65, R95 ;  /* 0x00000041025f7223 */ /* 0x000fe2000000005f */
[----:B------:R-:W0:Y:S01]  /*33b0*/  LDS.128 R44, [R107+0x4e0] ;  /* 0x0004e0006b2c7984 */ /* 0x000e220000000c00 */
[----:B------:R-:W-:Y:S02]  /*33c0*/  FFMA R99, R87, R57, R56 ;  /* 0x0000003957637223 */ /* 0x000fe40000000038 */
[----:B------:R-:W-:Y:S02]  /*33d0*/  FFMA R65, R83, R66, R41 ;  /* 0x0000004253417223 */ /* 0x000fe40000000029 */
[----:B------:R-:W-:Y:S02]  /*33e0*/  FFMA R56, R81, R58, R40 ;  /* 0x0000003a51387223 */ /* 0x000fe40000000028 */
[----:B------:R-:W1:Y:S01]  /*33f0*/  LDS.128 R40, [R107+0x44e0] ;  /* 0x0044e0006b287984 */ /* 0x000e620000000c00 */
[-C--:B------:R-:W-:Y:S02]  /*3400*/  FFMA R78, R68, R60.reuse, R78 ;  /* 0x0000003c444e7223 */ /* 0x080fe4000000004e */
[----:B------:R-:W-:-:S02]  /*3410*/  FFMA R60, R71, R60, R103 ;  /* 0x0000003c473c7223 */ /* 0x000fc40000000067 */
[-C--:B--2---:R-:W-:Y:S02]  /*3420*/  FFMA R34, R68, R52.reuse, R34 ;  /* 0x0000003444227223 */ /* 0x084fe40000000022 */
[----:B------:R-:W-:Y:S02]  /*3430*/  FFMA R36, R69, R52, R36 ;  /* 0x0000003445247223 */ /* 0x000fe40000000024 */
[-C--:B------:R-:W-:Y:S02]  /*3440*/  FFMA R78, R72, R61.reuse, R78 ;  /* 0x0000003d484e7223 */ /* 0x080fe4000000004e */
[----:B------:R-:W-:Y:S02]  /*3450*/  FFMA R61, R87, R61, R60 ;  /* 0x0000003d573d7223 */ /* 0x000fe4000000003c */
[----:B------:R-:W-:Y:S02]  /*3460*/  FFMA R64, R80, R62, R15 ;  /* 0x0000003e50407223 */ /* 0x000fe4000000000f */
[----:B------:R-:W-:-:S02]  /*3470*/  FFMA R37, R72, R57, R37 ;  /* 0x0000003948257223 */ /* 0x000fc40000000025 */
[----:B------:R-:W-:Y:S02]  /*3480*/  FFMA R15, R2, R57, R76 ;  /* 0x00000039020f7223 */ /* 0x000fe4000000004c */
[----:B------:R-:W-:Y:S02]  /*3490*/  FFMA R38, R70, R52, R38 ;  /* 0x0000003446267223 */ /* 0x000fe40000000026 */
[-C--:B------:R-:W-:Y:S02]  /*34a0*/  FFMA R34, R72, R53.reuse, R34 ;  /* 0x0000003548227223 */ /* 0x080fe40000000022 */
[----:B------:R-:W-:Y:S02]  /*34b0*/  FFMA R36, R73, R53, R36 ;  /* 0x0000003549247223 */ /* 0x000fe40000000024 */
[----:B------:R-:W-:Y:S02]  /*34c0*/  FFMA R114, R74, R62, R61 ;  /* 0x0000003e4a727223 */ /* 0x000fe4000000003d */
[----:B------:R-:W-:-:S02]  /*34d0*/  FFMA R61, R83, R58, R37 ;  /* 0x0000003a533d7223 */ /* 0x000fc40000000025 */
[-C--:B------:R-:W-:Y:S02]  /*34e0*/  FFMA R57, R80, R58.reuse, R15 ;  /* 0x0000003a50397223 */ /* 0x080fe4000000000f */
[----:B------:R-:W-:Y:S02]  /*34f0*/  FFMA R99, R74, R58, R99 ;  /* 0x0000003a4a637223 */ /* 0x000fe40000000063 */
[----:B------:R-:W-:Y:S02]  /*3500*/  FFMA R86, R71, R52, R86 ;  /* 0x0000003447567223 */ /* 0x000fe40000000056 */
[----:B------:R-:W-:Y:S02]  /*3510*/  FFMA R58, R83, R54, R34 ;  /* 0x00000036533a7223 */ /* 0x000fe40000000022 */
[----:B------:R-:W-:Y:S02]  /*3520*/  FFMA R89, R100, R39, R89 ;  /* 0x0000002764597223 */ /* 0x000fe40000000059 */
[----:B------:R-:W-:-:S02]  /*3530*/  FFMA R15, R2, R53, R38 ;  /* 0x00000035020f7223 */ /* 0x000fc40000000026 */
[----:B------:R-:W-:Y:S02]  /*3540*/  FFMA R52, R81, R54, R36 ;  /* 0x0000003651347223 */ /* 0x000fe40000000024 */
[-C--:B---3--:R-:W-:Y:S01]  /*3550*/  FFMA R32, R68, R48.reuse, R32 ;  /* 0x0000003044207223 */ /* 0x088fe20000000020 */
[----:B------:R-:W2:Y:S01]  /*3560*/  LDS.128 R36, [R107+0x520] ;  /* 0x000520006b247984 */ /* 0x000ea20000000c00 */
[-C--:B------:R-:W-:Y:S02]  /*3570*/  FFMA R34, R69, R48.reuse, R33 ;  /* 0x0000003045227223 */ /* 0x080fe40000000021 */
[-C--:B------:R-:W-:Y:S02]  /*3580*/  FFMA R30, R70, R48.reuse, R30 ;  /* 0x00000030461e7223 */ /* 0x080fe4000000001e */
[----:B------:R-:W-:Y:S02]  /*3590*/  FFMA R48, R71, R48, R31 ;  /* 0x0000003047307223 */ /* 0x000fe4000000001f */
[----:B------:R-:W-:-:S02]  /*35a0*/  FFMA R32, R72, R49, R32 ;  /* 0x0000003148207223 */ /* 0x000fc40000000020 */
[----:B------:R-:W-:Y:S02]  /*35b0*/  FFMA R34, R73, R49, R34 ;  /* 0x0000003149227223 */ /* 0x000fe40000000022 */
[C---:B------:R-:W-:Y:S02]  /*35c0*/  FFMA R23, R87.reuse, R53, R86 ;  /* 0x0000003557177223 */ /* 0x040fe40000000056 */
[----:B------:R-:W-:Y:S02]  /*35d0*/  FFMA R53, R80, R54, R15 ;  /* 0x0000003650357223 */ /* 0x000fe4000000000f */
[-C--:B------:R-:W-:Y:S02]  /*35e0*/  FFMA R77, R2, R49.reuse, R30 ;  /* 0x00000031024d7223 */ /* 0x080fe4000000001e */
[----:B------:R-:W-:Y:S02]  /*35f0*/  FFMA R15, R87, R49, R48 ;  /* 0x00000031570f7223 */ /* 0x000fe40000000030 */
[----:B------:R-:W-:-:S02]  /*3600*/  FFMA R90, R100, R35, R90 ;  /* 0x00000023645a7223 */ /* 0x000fc4000000005a */
[-C--:B------:R-:W-:Y:S02]  /*3610*/  FFMA R48, R83, R50.reuse, R32 ;  /* 0x0000003253307223 */ /* 0x080fe40000000020 */
[----:B------:R-:W-:Y:S02]  /*3620*/  FFMA R49, R81, R50, R34 ;  /* 0x0000003251317223 */ /* 0x000fe40000000022 */
[----:B------:R-:W3:Y:S01]  /*3630*/  LDS.128 R32, [R107+0x4520] ;  /* 0x004520006b207984 */ /* 0x000ee20000000c00 */
[-C--:B0-----:R-:W-:Y:S02]  /*3640*/  FFMA R28, R70, R44.reuse, R28 ;  /* 0x0000002c461c7223 */ /* 0x081fe4000000001c */
[----:B------:R-:W-:Y:S02]  /*3650*/  FFMA R22, R68, R44, R22 ;  /* 0x0000002c44167223 */ /* 0x000fe40000000016 */
[-C--:B-1----:R-:W-:Y:S02]  /*3660*/  FFMA R20, R69, R40.reuse, R20 ;  /* 0x0000002845147223 */ /* 0x082fe40000000014 */
[----:B------:R-:W-:-:S02]  /*3670*/  FFMA R21, R70, R40, R21 ;  /* 0x0000002846157223 */ /* 0x000fc40000000015 */
[----:B------:R-:W-:Y:S02]  /*3680*/  FFMA R76, R74, R50, R15 ;  /* 0x000000324a4c7223 */ /* 0x000fe4000000000f */
[-C--:B------:R-:W-:Y:S02]  /*3690*/  FFMA R26, R69, R44.reuse, R26 ;  /* 0x0000002c451a7223 */ /* 0x080fe4000000001a */
[----:B------:R-:W-:Y:S02]  /*36a0*/  FFMA R44, R71, R44, R29 ;  /* 0x0000002c472c7223 */ /* 0x000fe4000000001d */
[-C--:B------:R-:W-:Y:S02]  /*36b0*/  FFMA R15, R2, R45.reuse, R28 ;  /* 0x0000002d020f7223 */ /* 0x080fe4000000001c */
[----:B------:R-:W-:Y:S01]  /*36c0*/  FFMA R14, R68, R40, R14 ;  /* 0x00000028440e7223 */ /* 0x000fe2000000000e */
[----:B------:R-:W0:Y:S01]  /*36d0*/  LDS.128 R28, [R107+0x560] ;  /* 0x000560006b1c7984 */ /* 0x000e220000000c00 */
[----:B------:R-:W-:-:S02]  /*36e0*/  FFMA R22, R72, R45, R22 ;  /* 0x0000002d48167223 */ /* 0x000fc40000000016 */
[----:B------:R-:W-:Y:S02]  /*36f0*/  FFMA R82, R71, R40, R82 ;  /* 0x0000002847527223 */ /* 0x000fe40000000052 */
[-C--:B------:R-:W-:Y:S02]  /*3700*/  FFMA R20, R73, R41.reuse, R20 ;  /* 0x0000002949147223 */ /* 0x080fe40000000014 */
[-C--:B------:R-:W-:Y:S02]  /*3710*/  FFMA R21, R2, R41.reuse, R21 ;  /* 0x0000002902157223 */ /* 0x080fe40000000015 */
[-C--:B------:R-:W-:Y:S02]  /*3720*/  FFMA R17, R81, R66.reuse, R17 ;  /* 0x0000004251117223 */ /* 0x080fe40000000011 */
[----:B------:R-:W-:Y:S02]  /*3730*/  FFMA R100, R80, R66, R95 ;  /* 0x0000004250647223 */ /* 0x000fe4000000005f */
[----:B------:R-:W-:-:S02]  /*3740*/  FFMA R14, R72, R41, R14 ;  /* 0x00000029480e7223 */ /* 0x000fc4000000000e */
[----:B------:R-:W-:Y:S02]  /*3750*/  FFMA R66, R74, R54, R23 ;  /* 0x000000364a427223 */ /* 0x000fe40000000017 */
[----:B------:R-:W-:Y:S02]  /*3760*/  FFMA R41, R87, R41, R82 ;  /* 0x0000002957297223 */ /* 0x000fe40000000052 */
[----:B------:R-:W-:Y:S02]  /*3770*/  FFMA R54, R83, R46, R22 ;  /* 0x0000002e53367223 */ /* 0x000fe40000000016 */
[-C--:B------:R-:W-:Y:S02]  /*3780*/  FFMA R40, R81, R42.reuse, R20 ;  /* 0x0000002a51287223 */ /* 0x080fe40000000014 */
[----:B------:R-:W-:Y:S02]  /*3790*/  FFMA R82, R80, R42, R21 ;  /* 0x0000002a50527223 */ /* 0x000fe40000000015 */
[----:B------:R-:W1:Y:S01]  /*37a0*/  LDS.128 R20, [R107+0x4560] ;  /* 0x004560006b147984 */ /* 0x000e620000000c00 */
[----:B--2---:R-:W-:-:S02]  /*37b0*/  FFMA R12, R69, R36, R12 ;  /* 0x00000024450c7223 */ /* 0x004fc4000000000c */
[----:B------:R-:W-:Y:S02]  /*37c0*/  FFMA R13, R70, R36, R13 ;  /* 0x00000024460d7223 */ /* 0x000fe4000000000d */
[CC--:B------:R-:W-:Y:S02]  /*37d0*/  FFMA R12, R73.reuse, R37.reuse, R12 ;  /* 0x00000025490c7223 */ /* 0x0c0fe4000000000c */
[----:B------:R-:W-:Y:S02]  /*37e0*/  FFMA R13, R2, R37, R13 ;  /* 0x00000025020d7223 */ /* 0x000fe4000000000d */
[-C--:B------:R-:W-:Y:S02]  /*37f0*/  FFMA R26, R73, R45.reuse, R26 ;  /* 0x0000002d491a7223 */ /* 0x080fe4000000001a */
[----:B------:R-:W-:Y:S02]  /*3800*/  FFMA R45, R87, R45, R44 ;  /* 0x0000002d572d7223 */ /* 0x000fe4000000002c */
[----:B------:R-:W-:-:S02]  /*3810*/  FFMA R44, R83, R42, R14 ;  /* 0x0000002a532c7223 */ /* 0x000fc4000000000e */
[----:B------:R-:W-:Y:S02]  /*3820*/  FFMA R60, R83, R62, R78 ;  /* 0x0000003e533c7223 */ /* 0x000fe4000000004e */
[----:B------:R-:W-:Y:S02]  /*3830*/  FFMA R42, R74, R42, R41 ;  /* 0x0000002a4a2a7223 */ /* 0x000fe40000000029 */
[----:B------:R-:W-:Y:S02]  /*3840*/  FFMA R78, R80, R46, R15 ;  /* 0x0000002e504e7223 */ /* 0x000fe4000000000f */
[----:B------:R-:W-:Y:S02]  /*3850*/  FFMA R10, R68, R36, R10 ;  /* 0x00000024440a7223 */ /* 0x000fe4000000000a */
[-C--:B------:R-:W-:Y:S02]  /*3860*/  FFMA R41, R81, R38.reuse, R12 ;  /* 0x0000002651297223 */ /* 0x080fe4000000000c */
[----:B------:R-:W-:-:S02]  /*3870*/  FFMA R84, R80, R38, R13 ;  /* 0x0000002650547223 */ /* 0x000fc4000000000d */
[-C--:B---3--:R-:W-:Y:S01]  /*3880*/  FFMA R6, R68, R32.reuse, R6 ;  /* 0x0000002044067223 */ /* 0x088fe20000000006 */
[----:B------:R-:W2:Y:S01]  /*3890*/  LDS.128 R12, [R107+0x5a0] ;  /* 0x0005a0006b0c7984 */ /* 0x000ea20000000c00 */
[-C--:B------:R-:W-:Y:S02]  /*38a0*/  FFMA R8, R69, R32.reuse, R8 ;  /* 0x0000002045087223 */ /* 0x080fe40000000008 */
[-C--:B------:R-:W-:Y:S02]  /*38b0*/  FFMA R9, R70, R32.reuse, R9 ;  /* 0x0000002046097223 */ /* 0x080fe40000000009 */
[C---:B------:R-:W-:Y:S02]  /*38c0*/  FFMA R10, R72.reuse, R37, R10 ;  /* 0x00000025480a7223 */ /* 0x040fe4000000000a */
[----:B------:R-:W-:Y:S02]  /*38d0*/  FFMA R32, R71, R32, R11 ;  /* 0x0000002047207223 */ /* 0x000fe4000000000b */
[----:B------:R-:W-:-:S02]  /*38e0*/  FFMA R6, R72, R33, R6 ;  /* 0x0000002148067223 */ /* 0x000fc40000000006 */
[-C--:B------:R-:W-:Y:S02]  /*38f0*/  FFMA R8, R73, R33.reuse, R8 ;  /* 0x0000002149087223 */ /* 0x080fe40000000008 */
[-C--:B------:R-:W-:Y:S02]  /*3900*/  FFMA R9, R2, R33.reuse, R9 ;  /* 0x0000002102097223 */ /* 0x080fe40000000009 */
[----:B------:R-:W-:Y:S02]  /*3910*/  FFMA R85, R87, R33, R32 ;  /* 0x0000002157557223 */ /* 0x000fe40000000020 */
[C---:B------:R-:W-:Y:S02]  /*3920*/  FFMA R101, R83.reuse, R34, R6 ;  /* 0x0000002253657223 */ /* 0x040fe40000000006 */
[----:B0-----:R-:W-:Y:S02]  /*3930*/  FFMA R96, R68, R28, R96 ;  /* 0x0000001c44607223 */ /* 0x001fe40000000060 */
[----:B------:R-:W-:-:S02]  /*3940*/  FFMA R97, R83, R38, R10 ;  /* 0x0000002653617223 */ /* 0x000fc4000000000a */
[-C--:B------:R-:W-:Y:S02]  /*3950*/  FFMA R95, R81, R34.reuse, R8 ;  /* 0x00000022515f7223 */ /* 0x080fe40000000008 */
[----:B------:R-:W-:Y:S02]  /*3960*/  FFMA R32, R80, R34, R9 ;  /* 0x0000002250207223 */ /* 0x000fe40000000009 */
[-C--:B------:R-:W-:Y:S01]  /*3970*/  FFMA R6, R69, R28.reuse, R5 ;  /* 0x0000001c45067223 */ /* 0x080fe20000000005 */
[----:B------:R-:W0:Y:S01]  /*3980*/  LDS.128 R8, [R107+0x45a0] ;  /* 0x0045a0006b087984 */ /* 0x000e220000000c00 */
[-C--:B------:R-:W-:Y:S02]  /*3990*/  FFMA R4, R70, R28.reuse, R4 ;  /* 0x0000001c46047223 */ /* 0x080fe40000000004 */
[----:B------:R-:W-:Y:S02]  /*39a0*/  FFMA R28, R71, R28, R7 ;  /* 0x0000001c471c7223 */ /* 0x000fe40000000007 */
[----:B------:R-:W-:-:S02]  /*39b0*/  FFMA R96, R72, R29, R96 ;  /* 0x0000001d48607223 */ /* 0x000fc40000000060 */
[-C--:B------:R-:W-:Y:S02]  /*39c0*/  FFMA R6, R73, R29.reuse, R6 ;  /* 0x0000001d49067223 */ /* 0x080fe40000000006 */
[-C--:B------:R-:W-:Y:S02]  /*39d0*/  FFMA R5, R2, R29.reuse, R4 ;  /* 0x0000001d02057223 */ /* 0x080fe40000000004 */
[----:B------:R-:W-:Y:S02]  /*39e0*/  FFMA R29, R87, R29, R28 ;  /* 0x0000001d571d7223 */ /* 0x000fe4000000001c */
[-C--:B-1----:R-:W-:Y:S02]  /*39f0*/  FFMA R24, R69, R20.reuse, R24 ;  /* 0x0000001445187223 */ /* 0x082fe40000000018 */
[----:B------:R-:W-:Y:S02]  /*3a00*/  FFMA R25, R70, R20, R25 ;  /* 0x0000001446197223 */ /* 0x000fe40000000019 */
[----:B------:R-:W-:-:S02]  /*3a10*/  FFMA R103, R83, R30, R96 ;  /* 0x0000001e53677223 */ /* 0x000fc40000000060 */
[CC--:B------:R-:W-:Y:S02]  /*3a20*/  FFMA R96, R81.reuse, R30.reuse, R6 ;  /* 0x0000001e51607223 */ /* 0x0c0fe40000000006 */
[----:B------:R-:W-:Y:S02]  /*3a30*/  FFMA R28, R80, R30, R5 ;  /* 0x0000001e501c7223 */ /* 0x000fe40000000005 */
[C---:B------:R-:W-:Y:S01]  /*3a40*/  FFMA R18, R81.reuse, R62, R18 ;  /* 0x0000003e51127223 */ /* 0x040fe20000000012 */
[----:B------:R-:W1:Y:S01]  /*3a50*/  LDS.128 R4, [R107+0x5e0] ;  /* 0x0005e0006b047984 */ /* 0x000e620000000c00 */
[----:B------:R-:W-:Y:S02]  /*3a60*/  FFMA R30, R74, R30, R29 ;  /* 0x0000001e4a1e7223 */ /* 0x000fe4000000001d */
[----:B------:R-:W-:Y:S02]  /*3a70*/  FFMA R108, R68, R20, R108 ;  /* 0x00000014446c7223 */ /* 0x000fe4000000006c */
[----:B------:R-:W-:-:S02]  /*3a80*/  FFMA R62, R81, R46, R26 ;  /* 0x0000002e513e7223 */ /* 0x000fc4000000001a */
[----:B------:R-:W-:Y:S02]  /*3a90*/  FFMA R20, R71, R20, R27 ;  /* 0x0000001447147223 */ /* 0x000fe4000000001b */
[-C--:B------:R-:W-:Y:S02]  /*3aa0*/  FFMA R29, R73, R21.reuse, R24 ;  /* 0x00000015491d7223 */ /* 0x080fe40000000018 */
[----:B------:R-:W-:Y:S02]  /*3ab0*/  FFMA R33, R2, R21, R25 ;  /* 0x0000001502217223 */ /* 0x000fe40000000019 */
[----:B------:R-:W3:Y:S01]  /*3ac0*/  LDS.128 R24, [R107+0x45e0] ;  /* 0x0045e0006b187984 */ /* 0x000ee20000000c00 */
[-C--:B--2---:R-:W-:Y:S02]  /*3ad0*/  FFMA R110, R68, R12.reuse, R110 ;  /* 0x0000000c446e7223 */ /* 0x084fe4000000006e */
[-C--:B------:R-:W-:Y:S02]  /*3ae0*/  FFMA R98, R69, R12.reuse, R98 ;  /* 0x0000000c45627223 */ /* 0x080fe40000000062 */
[----:B------:R-:W-:-:S02]  /*3af0*/  FFMA R90, R70, R12, R90 ;  /* 0x0000000c465a7223 */ /* 0x000fc4000000005a */
[C---:B------:R-:W-:Y:S02]  /*3b00*/  FFMA R12, R71.reuse, R12, R93 ;  /* 0x0000000c470c7223 */ /* 0x040fe4000000005d */
[----:B------:R-:W-:Y:S01]  /*3b10*/  FFMA R36, R71, R36, R79 ;  /* 0x0000002447247223 */ /* 0x000fe2000000004f */
[----:B------:R-:W-:Y:S01]  /*3b20*/  LDS R93, [R0+0x2f0] ;  /* 0x0002f000005d7984 */ /* 0x000fe20000000800 */
[----:B------:R-:W-:Y:S02]  /*3b30*/  FFMA R79, R87, R21, R20 ;  /* 0x00000015574f7223 */ /* 0x000fe40000000014 */
[-C--:B------:R-:W-:Y:S02]  /*3b40*/  FFMA R20, R81, R22.reuse, R29 ;  /* 0x0000001651147223 */ /* 0x080fe4000000001d */
[----:B------:R-:W-:Y:S02]  /*3b50*/  FFMA R29, R80, R22, R33 ;  /* 0x00000016501d7223 */ /* 0x000fe40000000021 */
[----:B------:R-:W-:-:S02]  /*3b60*/  FFMA R98, R73, R13, R98 ;  /* 0x0000000d49627223 */ /* 0x000fc40000000062 */
[----:B------:R-:W-:Y:S02]  /*3b70*/  FFMA R33, R87, R13, R12 ;  /* 0x0000000d57217223 */ /* 0x000fe4000000000c */
[----:B------:R-:W2:Y:S01]  /*3b80*/  LDS R12, [R0+0x2c0] ;  /* 0x0002c000000c7984 */ /* 0x000ea20000000800 */
[-C--:B0-----:R-:W-:Y:S02]  /*3b90*/  FFMA R115, R68, R8.reuse, R115 ;  /* 0x0000000844737223 */ /* 0x081fe40000000073 */
[-C--:B------:R-:W-:Y:S02]  /*3ba0*/  FFMA R102, R69, R8.reuse, R102 ;  /* 0x0000000845667223 */ /* 0x080fe40000000066 */
[-C--:B------:R-:W-:Y:S02]  /*3bb0*/  FFMA R89, R70, R8.reuse, R89 ;  /* 0x0000000846597223 */ /* 0x080fe40000000059 */
[----:B------:R-:W-:Y:S02]  /*3bc0*/  FFMA R92, R71, R8, R92 ;  /* 0x00000008475c7223 */ /* 0x000fe4000000005c */
[----:B------:R-:W-:Y:S01]  /*3bd0*/  FFMA R111, R81, R14, R98 ;  /* 0x0000000e516f7223 */ /* 0x000fe20000000062 */
[----:B------:R-:W0:Y:S01]  /*3be0*/  LDS R8, [R0+0x2d0] ;  /* 0x0002d00000087984 */ /* 0x000e220000000800 */
[----:B------:R-:W-:-:S03]  /*3bf0*/  FFMA R108, R72, R21, R108 ;  /* 0x00000015486c7223 */ /* 0x000fc6000000006c */
[----:B------:R-:W4:Y:S01]  /*3c00*/  LDS R98, [R0+0x2e0] ;  /* 0x0002e00000627984 */ /* 0x000f220000000800 */
[-C--:B------:R-:W-:Y:S02]  /*3c10*/  FFMA R115, R72, R9.reuse, R115 ;  /* 0x0000000948737223 */ /* 0x080fe40000000073 */
[-C--:B------:R-:W-:Y:S02]  /*3c20*/  FFMA R102, R73, R9.reuse, R102 ;  /* 0x0000000949667223 */ /* 0x080fe40000000066 */
[-C--:B------:R-:W-:Y:S02]  /*3c30*/  FFMA R89, R2, R9.reuse, R89 ;  /* 0x0000000902597223 */ /* 0x080fe40000000059 */
[C---:B------:R-:W-:Y:S02]  /*3c40*/  FFMA R9, R87.reuse, R9, R92 ;  /* 0x0000000957097223 */ /* 0x040fe4000000005c */
[----:B------:R-:W-:Y:S02]  /*3c50*/  FFMA R37, R87, R37, R36 ;  /* 0x0000002557257223 */ /* 0x000fe40000000024 */
[----:B------:R-:W-:-:S02]  /*3c60*/  FFMA R112, R83, R22, R108 ;  /* 0x0000001653707223 */ /* 0x000fc4000000006c */
[----:B------:R-:W-:Y:S02]  /*3c70*/  FFMA R79, R74, R22, R79 ;  /* 0x000000164a4f7223 */ /* 0x000fe4000000004f */
[----:B------:R-:W-:Y:S02]  /*3c80*/  FFMA R21, R2, R13, R90 ;  /* 0x0000000d02157223 */ /* 0x000fe4000000005a */
[-C--:B------:R-:W-:Y:S02]  /*3c90*/  FFMA R119, R83, R10.reuse, R115 ;  /* 0x0000000a53777223 */ /* 0x080fe40000000073 */
[-C--:B------:R-:W-:Y:S02]  /*3ca0*/  FFMA R113, R81, R10.reuse, R102 ;  /* 0x0000000a51717223 */ /* 0x080fe40000000066 */
[-C--:B------:R-:W-:Y:S02]  /*3cb0*/  FFMA R36, R80, R10.reuse, R89 ;  /* 0x0000000a50247223 */ /* 0x080fe40000000059 */
[----:B------:R-:W-:-:S02]  /*3cc0*/  FFMA R22, R74, R10, R9 ;  /* 0x0000000a4a167223 */ /* 0x000fc40000000009 */
[-C--:B-1----:R-:W-:Y:S02]  /*3cd0*/  FFMA R116, R68, R4.reuse, R116 ;  /* 0x0000000444747223 */ /* 0x082fe40000000074 */
[CC--:B------:R-:W-:Y:S02]  /*3ce0*/  FFMA R10, R69.reuse, R4.reuse, R105 ;  /* 0x00000004450a7223 */ /* 0x0c0fe40000000069 */
[----:B------:R-:W-:Y:S02]  /*3cf0*/  FFMA R88, R70, R4, R88 ;  /* 0x0000000446587223 */ /* 0x000fe40000000058 */
[-C--:B---3--:R-:W-:Y:S02]  /*3d00*/  FFMA R117, R68, R24.reuse, R117 ;  /* 0x0000001844757223 */ /* 0x088fe40000000075 */
[-C--:B------:R-:W-:Y:S02]  /*3d10*/  FFMA R106, R69, R24.reuse, R106 ;  /* 0x00000018456a7223 */ /* 0x080fe4000000006a */
[----:B------:R-:W-:-:S02]  /*3d20*/  FFMA R3, R70, R24, R3 ;  /* 0x0000001846037223 */ /* 0x000fc40000000003 */
[C---:B------:R-:W-:Y:S02]  /*3d30*/  FFMA R4, R71.reuse, R4, R91 ;  /* 0x0000000447047223 */ /* 0x040fe4000000005b */
[----:B------:R-:W-:Y:S02]  /*3d40*/  FFMA R24, R71, R24, R75 ;  /* 0x0000001847187223 */ /* 0x000fe4000000004b */
[----:B------:R-:W-:Y:S01]  /*3d50*/  FFMA R85, R74, R34, R85 ;  /* 0x000000224a557223 */ /* 0x000fe20000000055 */
[----:B------:R-:W-:Y:S01]  /*3d60*/  LDS.128 R68, [R107+0x430] ;  /* 0x000430006b447984 */ /* 0x000fe20000000c00 */
[-C--:B------:R-:W-:Y:S02]  /*3d70*/  FFMA R34, R80, R14.reuse, R21 ;  /* 0x0000000e50227223 */ /* 0x080fe40000000015 */
[----:B------:R-:W-:Y:S02]  /*3d80*/  FFMA R21, R74, R14, R33 ;  /* 0x0000000e4a157223 */ /* 0x000fe40000000021 */
[----:B------:R-:W-:-:S02]  /*3d90*/  FFMA R117, R72, R25, R117 ;  /* 0x0000001948757223 */ /* 0x000fc40000000075 */
[-C--:B------:R-:W-:Y:S02]  /*3da0*/  FFMA R106, R73, R25.reuse, R106 ;  /* 0x00000019496a7223 */ /* 0x080fe4000000006a */
[C---:B------:R-:W-:Y:S02]  /*3db0*/  FFMA R3, R2.reuse, R25, R3 ;  /* 0x0000001902037223 */ /* 0x040fe40000000003 */
[C---:B------:R-:W-:Y:S02]  /*3dc0*/  FFMA R33, R87.reuse, R5, R4 ;  /* 0x0000000557217223 */ /* 0x040fe40000000004 */
[----:B------:R-:W-:Y:S01]  /*3dd0*/  FFMA R25, R87, R25, R24 ;  /* 0x0000001957197223 */ /* 0x000fe20000000018 */
[----:B------:R-:W-:Y:S01]  /*3de0*/  LDS R4, [R0+0x320] ;  /* 0x0003200000047984 */ /* 0x000fe20000000800 */
[----:B------:R-:W-:Y:S02]  /*3df0*/  FFMA R9, R2, R5, R88 ;  /* 0x0000000502097223 */ /* 0x000fe40000000058 */
[C---:B------:R-:W-:Y:S01]  /*3e00*/  FFMA R45, R74.reuse, R46, R45 ;  /* 0x0000002e4a2d7223 */ /* 0x040fe2000000002d */
[----:B------:R-:W-:Y:S01]  /*3e10*/  LDS R2, [R0+0x300] ;  /* 0x0003000000027984 */ /* 0x000fe20000000800 */
[----:B------:R-:W-:-:S02]  /*3e20*/  FFMA R86, R74, R38, R37 ;  /* 0x000000264a567223 */ /* 0x000fc40000000025 */
[C---:B------:R-:W-:Y:S02]  /*3e30*/  FFMA R110, R72.reuse, R13, R110 ;  /* 0x0000000d486e7223 */ /* 0x040fe4000000006e */
[-C--:B------:R-:W-:Y:S02]  /*3e40*/  FFMA R116, R72, R5.reuse, R116 ;  /* 0x0000000548747223 */ /* 0x080fe40000000074 */
[----:B------:R-:W-:Y:S02]  /*3e50*/  FFMA R10, R73, R5, R10 ;  /* 0x00000005490a7223 */ /* 0x000fe4000000000a */
[C---:B------:R-:W-:Y:S01]  /*3e60*/  FFMA R33, R74.reuse, R6, R33 ;  /* 0x000000064a217223 */ /* 0x040fe20000000021 */
[----:B------:R-:W-:Y:S01]  /*3e70*/  LDS R5, [R0+0x330] ;  /* 0x0003300000057984 */ /* 0x000fe20000000800 */
[----:B------:R-:W-:-:S03]  /*3e80*/  FFMA R88, R74, R26, R25 ;  /* 0x0000001a4a587223 */ /* 0x000fc60000000019 */
[----:B------:R-:W1:Y:S01]  /*3e90*/  LDS.128 R72, [R107+0x4430] ;  /* 0x004430006b487984 */ /* 0x000e620000000c00 */
[-C--:B------:R-:W-:Y:S02]  /*3ea0*/  FFMA R120, R83, R6.reuse, R116 ;  /* 0x0000000653787223 */ /* 0x080fe40000000074 */
[-C--:B------:R-:W-:Y:S02]  /*3eb0*/  FFMA R115, R81, R6.reuse, R10 ;  /* 0x0000000651737223 */ /* 0x080fe4000000000a */
[----:B------:R-:W-:Y:S01]  /*3ec0*/  FFMA R38, R80, R6, R9 ;  /* 0x0000000650267223 */ /* 0x000fe20000000009 */
[----:B------:R-:W-:Y:S04]  /*3ed0*/  LDS R10, [R0+0x370] ;  /* 0x00037000000a7984 */ /* 0x000fe80000000800 */
[----:B------:R-:W3:Y:S01]  /*3ee0*/  LDS R6, [R0+0x340] ;  /* 0x0003400000067984 */ /* 0x000ee20000000800 */
[----:B------:R-:W-:-:S02]  /*3ef0*/  FFMA R13, R83, R14, R110 ;  /* 0x0000000e530d7223 */ /* 0x000fc4000000006e */
[-C--:B------:R-:W-:Y:S01]  /*3f00*/  FFMA R121, R83, R26.reuse, R117 ;  /* 0x0000001a53797223 */ /* 0x080fe20000000075 */
[----:B------:R-:W5:Y:S01]  /*3f10*/  LDS R9, [R0+0x360] ;  /* 0x0003600000097984 */ /* 0x000f620000000800 */
[-C--:B------:R-:W-:Y:S02]  /*3f20*/  FFMA R117, R81, R26.reuse, R106 ;  /* 0x0000001a51757223 */ /* 0x080fe4000000006a */
[----:B------:R-:W-:Y:S01]  /*3f30*/  FFMA R91, R80, R26, R3 ;  /* 0x0000001a505b7223 */ /* 0x000fe20000000003 */
[----:B------:R-:W-:Y:S01]  /*3f40*/  LDS R14, [R0+0x3a0] ;  /* 0x0003a000000e7984 */ /* 0x000fe20000000800 */
[----:B--2---:R-:W-:Y:S02]  /*3f50*/  FFMA R26, R12, R59, R61 ;  /* 0x0000003b0c1a7223 */ /* 0x004fe4000000003d */
[----:B------:R-:W-:Y:S01]  /*3f60*/  FFMA R77, R80, R50, R77 ;  /* 0x00000032504d7223 */ /* 0x000fe2000000004d */
[----:B------:R-:W-:Y:S01]  /*3f70*/  LDS R3, [R0+0x310] ;  /* 0x0003100000037984 */ /* 0x000fe20000000800 */
        /* <DEDUP_REMOVED lines=12> */
[C---:B------:R-:W-:Y:S01]  /*4040*/  FFMA R119, R12.reuse, R11, R119 ;  /* 0x0000000b0c777223 */ /* 0x040fe20000000077 */
[----:B------:R-:W-:Y:S01]  /*4050*/  LDS R13, [R0+0x390] ;  /* 0x00039000000d7984 */ /* 0x000fe20000000800 */
[----:B------:R-:W-:-:S02]  /*4060*/  FFMA R120, R12, R7, R120 ;  /* 0x000000070c787223 */ /* 0x000fc40000000078 */
[----:B------:R-:W-:Y:S02]  /*4070*/  FFMA R121, R12, R27, R121 ;  /* 0x0000001b0c797223 */ /* 0x000fe40000000079 */
[C---:B0-----:R-:W-:Y:S01]  /*4080*/  FFMA R48, R8.reuse, R55, R52 ;  /* 0x0000003708307223 */ /* 0x041fe20000000034 */
[----:B------:R-:W0:Y:S01]  /*4090*/  LDS R12, [R0+0x380] ;  /* 0x00038000000c7984 */ /* 0x000e220000000800 */
[C---:B------:R-:W-:Y:S02]  /*40a0*/  FFMA R52, R8.reuse, R51, R49 ;  /* 0x0000003308347223 */ /* 0x040fe40000000031 */
[----:B------:R-:W-:Y:S02]  /*40b0*/  FFMA R60, R8, R43, R40 ;  /* 0x0000002b083c7223 */ /* 0x000fe40000000028 */
[----:B----4-:R-:W-:Y:S02]  /*40c0*/  FFMA R87, R98, R59, R57 ;  /* 0x0000003b62577223 */ /* 0x010fe40000000039 */
[----:B------:R-:W-:-:S02]  /*40d0*/  FFMA R83, R8, R39, R41 ;  /* 0x0000002708537223 */ /* 0x000fc40000000029 */
[C---:B------:R-:W-:Y:S02]  /*40e0*/  FFMA R40, R98.reuse, R63, R64 ;  /* 0x0000003f62287223 */ /* 0x040fe40000000040 */
[C---:B------:R-:W-:Y:S02]  /*40f0*/  FFMA R49, R98.reuse, R55, R53 ;  /* 0x0000003762317223 */ /* 0x040fe40000000035 */
[----:B------:R-:W-:Y:S02]  /*4100*/  FFMA R57, R98, R47, R78 ;  /* 0x0000002f62397223 */ /* 0x000fe4000000004e */
[----:B------:R-:W-:Y:S02]  /*4110*/  FFMA R89, R8, R67, R17 ;  /* 0x0000004308597223 */ /* 0x000fe40000000011 */
[C---:B------:R-:W-:Y:S01]  /*4120*/  FFMA R101, R98.reuse, R19, R104 ;  /* 0x0000001362657223 */ /* 0x040fe20000000068 */
[----:B------:R-:W2:Y:S01]  /*4130*/  LDS R17, [R0+0x3c0] ;  /* 0x0003c00000117984 */ /* 0x000ea20000000800 */
        /* <DEDUP_REMOVED lines=10> */
[----:B------:R-:W-:Y:S02]  /*41e0*/  FFMA R110, R98, R27, R91 ;  /* 0x0000001b626e7223 */ /* 0x000fe4000000005b */
[CC--:B------:R-:W-:Y:S02]  /*41f0*/  FFMA R25, R8.reuse, R63.reuse, R18 ;  /* 0x0000003f08197223 */ /* 0x0c0fe40000000012 */
[----:B------:R-:W-:Y:S01]  /*4200*/  FFMA R98, R93, R63, R114 ;  /* 0x0000003f5d627223 */ /* 0x000fe20000000072 */
[----:B------:R-:W-:Y:S01]  /*4210*/  LDS R18, [R0+0x3d0] ;  /* 0x0003d00000127984 */ /* 0x000fe20000000800 */
[----:B------:R-:W-:-:S02]  /*4220*/  FFMA R65, R8, R31, R96 ;  /* 0x0000001f08417223 */ /* 0x000fc40000000060 */
[C---:B------:R-:W-:Y:S02]  /*4230*/  FFMA R63, R93.reuse, R31, R30 ;  /* 0x0000001f5d3f7223 */ /* 0x040fe4000000001e */
[----:B------:R-:W4:Y:S01]  /*4240*/  LDS.128 R28, [R107+0x470] ;  /* 0x000470006b1c7984 */ /* 0x000f220000000c00 */
[C---:B------:R-:W-:Y:S02]  /*4250*/  FFMA R44, R8.reuse, R59, R56 ;  /* 0x0000003b082c7223 */ /* 0x040fe40000000038 */
[C---:B------:R-:W-:Y:S02]  /*4260*/  FFMA R56, R8.reuse, R47, R62 ;  /* 0x0000002f08387223 */ /* 0x040fe4000000003e */
[C---:B------:R-:W-:Y:S02]  /*4270*/  FFMA R62, R8.reuse, R35, R95 ;  /* 0x00000023083e7223 */ /* 0x040fe4000000005f */
[----:B------:R-:W-:Y:S02]  /*4280*/  FFMA R51, R93, R51, R76 ;  /* 0x000000335d337223 */ /* 0x000fe4000000004c */
[----:B------:R-:W-:-:S02]  /*4290*/  FFMA R92, R8, R19, R16 ;  /* 0x00000013085c7223 */ /* 0x000fc40000000010 */
[C---:B------:R-:W-:Y:S01]  /*42a0*/  FFMA R95, R8.reuse, R23, R20 ;  /* 0x00000017085f7223 */ /* 0x040fe20000000014 */
[----:B------:R-:W-:Y:S01]  /*42b0*/  LDS R16, [R0+0x3b0] ;  /* 0x0003b00000107984 */ /* 0x000fe20000000800 */
[C---:B------:R-:W-:Y:S02]  /*42c0*/  FFMA R111, R8.reuse, R15, R111 ;  /* 0x0000000f086f7223 */ /* 0x040fe4000000006f */
[C---:B------:R-:W-:Y:S01]  /*42d0*/  FFMA R113, R8.reuse, R11, R113 ;  /* 0x0000000b08717223 */ /* 0x040fe20000000071 */
[----:B------:R-:W-:Y:S01]  /*42e0*/  LDS R20, [R0+0x3e0] ;  /* 0x0003e00000147984 */ /* 0x000fe20000000800 */
[C---:B------:R-:W-:Y:S02]  /*42f0*/  FFMA R115, R8.reuse, R7, R115 ;  /* 0x0000000708737223 */ /* 0x040fe40000000073 */
[----:B------:R-:W-:Y:S02]  /*4300*/  FFMA R117, R8, R27, R117 ;  /* 0x0000001b08757223 */ /* 0x000fe40000000075 */
[C---:B------:R-:W-:Y:S01]  /*4310*/  FFMA R85, R93.reuse, R35, R85 ;  /* 0x000000235d557223 */ /* 0x040fe20000000055 */
[----:B------:R-:W4:Y:S01]  /*4320*/  LDS R8, [R0+0x350] ;  /* 0x0003500000087984 */ /* 0x000f220000000800 */
[----:B------:R-:W-:-:S03]  /*4330*/  FFMA R76, R93, R7, R33 ;  /* 0x000000075d4c7223 */ /* 0x000fc60000000021 */
[----:B------:R-:W4:Y:S01]  /*4340*/  LDS.128 R32, [R107+0x4470] ;  /* 0x004470006b207984 */ /* 0x000f220000000c00 */
[----:B-1----:R-:W-:Y:S02]  /*4350*/  FFMA R37, R2, R72, R37 ;  /* 0x0000004802257223 */ /* 0x002fe40000000025 */
[C---:B------:R-:W-:Y:S01]  /*4360*/  FFMA R91, R93.reuse, R55, R66 ;  /* 0x000000375d5b7223 */ /* 0x040fe20000000042 */
[----:B------:R-:W1:Y:S01]  /*4370*/  LDS R0, [R0+0x3f0] ;  /* 0x0003f00000007984 */ /* 0x000e620000000800 */
[C---:B------:R-:W-:Y:S02]  /*4380*/  FFMA R66, R93.reuse, R15, R21 ;  /* 0x0000000f5d427223 */ /* 0x040fe40000000015 */
[C---:B------:R-:W-:Y:S02]  /*4390*/  FFMA R86, R93.reuse, R39, R86 ;  /* 0x000000275d567223 */ /* 0x040fe40000000056 */
[----:B---3--:R-:W-:Y:S02]  /*43a0*/  FFMA R21, R6, R73, R37 ;  /* 0x0000004906157223 */ /* 0x008fe40000000025 */
[----:B------:R-:W3:Y:S01]  /*43b0*/  LDS.128 R36, [R107+0x4b0] ;  /* 0x0004b0006b247984 */ /* 0x000ee20000000c00 */
[----:B------:R-:W-:-:S02]  /*43c0*/  FFMA R122, R93, R19, R122 ;  /* 0x000000135d7a7223 */ /* 0x000fc4000000007a */
[C---:B------:R-:W-:Y:S02]  /*43d0*/  FFMA R94, R68.reuse, R2, R94 ;  /* 0x00000002445e7223 */ /* 0x040fe4000000005e */
[C---:B------:R-:W-:Y:S02]  /*43e0*/  FFMA R19, R93.reuse, R67, R118 ;  /* 0x000000435d137223 */ /* 0x040fe40000000076 */
[----:B------:R-:W-:Y:S02]  /*43f0*/  FFMA R67, R93, R11, R22 ;  /* 0x0000000b5d437223 */ /* 0x000fe40000000016 */
[----:B------:R-:W-:Y:S02]  /*4400*/  FFMA R22, R68, R4, R101 ;  /* 0x0000000444167223 */ /* 0x000fe40000000065 */
[-C--:B------:R-:W-:Y:S02]  /*4410*/  FFMA R7, R6, R69.reuse, R94 ;  /* 0x0000004506077223 */ /* 0x080fe4000000005e */
[----:B-----5:R-:W-:-:S02]  /*4420*/  FFMA R15, R9, R69, R22 ;  /* 0x00000045090f7223 */ /* 0x020fc40000000016 */
[-C--:B0-----:R-:W-:Y:S02]  /*4430*/  FFMA R22, R12, R70.reuse, R7 ;  /* 0x000000460c167223 */ /* 0x081fe40000000007 */
[----:B------:R-:W-:Y:S02]  /*4440*/  FFMA R7, R14, R70, R15 ;  /* 0x000000460e077223 */ /* 0x000fe4000000000f */
[----:B--2---:R-:W-:Y:S02]  /*4450*/  FFMA R15, R17, R71, R22 ;  /* 0x00000047110f7223 */ /* 0x004fe40000000016 */
[C---:B------:R-:W-:Y:S02]  /*4460*/  FFMA R22, R4.reuse, R72, R41 ;  /* 0x0000004804167223 */ /* 0x040fe40000000029 */
[----:B----4-:R-:W-:Y:S02]  /*4470*/  FFMA R40, R4, R28, R40 ;  /* 0x0000001c04287223 */ /* 0x010fe40000000028 */
[----:B------:R-:W-:-:S02]  /*4480*/  FFMA R89, R3, R72, R89 ;  /* 0x0000004803597223 */ /* 0x000fc40000000059 */
[----:B------:R-:W-:Y:S02]  /*4490*/  FFMA R79, R93, R23, R79 ;  /* 0x000000175d4f7223 */ /* 0x000fe4000000004f */
[----:B------:R-:W-:Y:S02]  /*44a0*/  FFMA R19, R5, R72, R19 ;  /* 0x0000004805137223 */ /* 0x000fe40000000013 */
[----:B------:R-:W-:Y:S02]  /*44b0*/  FFMA R77, R93, R27, R88 ;  /* 0x0000001b5d4d7223 */ /* 0x000fe40000000058 */
[C---:B------:R-:W-:Y:S02]  /*44c0*/  FFMA R23, R9.reuse, R73, R22 ;  /* 0x0000004909177223 */ /* 0x040fe40000000016 */
        /* <DEDUP_REMOVED lines=8> */
[----:B------:R-:W-:Y:S01]  /*4550*/  FFMA R73, R10, R73, R19 ;  /* 0x000000490a497223 */ /* 0x000fe20000000013 */
[----:B------:R-:W0:Y:S01]  /*4560*/  LDS.128 R40, [R107+0x44b0] ;  /* 0x0044b0006b287984 */ /* 0x000e220000000c00 */
[----:B------:R-:W-:Y:S02]  /*4570*/  FFMA R28, R4, R32, R87 ;  /* 0x00000020041c7223 */ /* 0x000fe40000000057 */
[----:B------:R-:W-:Y:S02]  /*4580*/  FFMA R19, R14, R74, R23 ;  /* 0x0000004a0e137223 */ /* 0x000fe40000000017 */
[----:B------:R-:W-:Y:S02]  /*4590*/  FFMA R23, R6, R29, R24 ;  /* 0x0000001d06177223 */ /* 0x000fe40000000018 */
[----:B------:R-:W-:Y:S02]  /*45a0*/  FFMA R106, R14, R30, R27 ;  /* 0x0000001e0e6a7223 */ /* 0x000fe4000000001b */
[----:B------:R-:W-:-:S02]  /*45b0*/  FFMA R55, R93, R47, R45 ;  /* 0x0000002f5d377223 */ /* 0x000fc4000000002d */
[----:B------:R-:W-:Y:S02]  /*45c0*/  FFMA R25, R8, R29, R25 ;  /* 0x0000001d08197223 */ /* 0x000fe40000000019 */
[----:B------:R-:W-:Y:S02]  /*45d0*/  FFMA R27, R6, R33, R26 ;  /* 0x00000021061b7223 */ /* 0x000fe4000000001a */
[----:B------:R-:W-:Y:S02]  /*45e0*/  FFMA R29, R10, R29, R98 ;  /* 0x0000001d0a1d7223 */ /* 0x000fe40000000062 */
[-C--:B------:R-:W-:Y:S02]  /*45f0*/  FFMA R44, R3, R32.reuse, R44 ;  /* 0x00000020032c7223 */ /* 0x080fe4000000002c */
[----:B------:R-:W-:Y:S02]  /*4600*/  FFMA R45, R9, R33, R28 ;  /* 0x00000021092d7223 */ /* 0x000fe4000000001c */
[----:B------:R-:W-:-:S02]  /*4610*/  FFMA R96, R5, R32, R96 ;  /* 0x0000002005607223 */ /* 0x000fc40000000060 */
[CC--:B------:R-:W-:Y:S02]  /*4620*/  FFMA R24, R12.reuse, R30.reuse, R23 ;  /* 0x0000001e0c187223 */ /* 0x0c0fe40000000017 */
[----:B------:R-:W-:Y:S02]  /*4630*/  FFMA R23, R13, R30, R25 ;  /* 0x0000001e0d177223 */ /* 0x000fe40000000019 */
[----:B------:R-:W-:Y:S02]  /*4640*/  FFMA R26, R12, R34, R27 ;  /* 0x000000220c1a7223 */ /* 0x000fe4000000001b */
[----:B------:R-:W-:Y:S02]  /*4650*/  FFMA R25, R16, R30, R29 ;  /* 0x0000001e10197223 */ /* 0x000fe4000000001d */
[----:B------:R-:W-:Y:S02]  /*4660*/  FFMA R44, R8, R33, R44 ;  /* 0x00000021082c7223 */ /* 0x000fe4000000002c */
[----:B------:R-:W-:-:S02]  /*4670*/  FFMA R32, R14, R34, R45 ;  /* 0x000000220e207223 */ /* 0x000fc4000000002d */
[----:B------:R-:W-:Y:S02]  /*4680*/  FFMA R33, R10, R33, R96 ;  /* 0x000000210a217223 */ /* 0x000fe40000000060 */
[C---:B------:R-:W-:Y:S02]  /*4690*/  FFMA R27, R17.reuse, R35, R26 ;  /* 0x00000023111b7223 */ /* 0x040fe4000000001a */
[-C--:B------:R-:W-:Y:S02]  /*46a0*/  FFMA R24, R17, R31.reuse, R24 ;  /* 0x0000001f11187223 */ /* 0x080fe40000000018 */
[-C--:B------:R-:W-:Y:S02]  /*46b0*/  FFMA R23, R18, R31.reuse, R23 ;  /* 0x0000001f12177223 */ /* 0x080fe40000000017 */
[-C--:B------:R-:W-:Y:S02]  /*46c0*/  FFMA R106, R20, R31.reuse, R106 ;  /* 0x0000001f146a7223 */ /* 0x080fe4000000006a */
[----:B-1----:R-:W-:-:S02]  /*46d0*/  FFMA R25, R0, R31, R25 ;  /* 0x0000001f00197223 */ /* 0x002fc40000000019 */
[-C--:B------:R-:W-:Y:S01]  /*46e0*/  FFMA R44, R13, R34.reuse, R44 ;  /* 0x000000220d2c7223 */ /* 0x080fe2000000002c */
[----:B------:R-:W1:Y:S01]  /*46f0*/  LDS.128 R28, [R107+0x4f0] ;  /* 0x0004f0006b1c7984 */ /* 0x000e620000000c00 */
[-C--:B------:R-:W-:Y:S02]  /*4700*/  FFMA R26, R20, R35.reuse, R32 ;  /* 0x00000023141a7223 */ /* 0x080fe40000000020 */
[----:B------:R-:W-:Y:S02]  /*4710*/  FFMA R34, R16, R34, R33 ;  /* 0x0000002210227223 */ /* 0x000fe40000000021 */
[----:B---3--:R-:W-:Y:S02]  /*4720*/  FFMA R32, R4, R36, R49 ;  /* 0x0000002404207223 */ /* 0x008fe40000000031 */
[-C--:B------:R-:W-:Y:S02]  /*4730*/  FFMA R44, R18, R35.reuse, R44 ;  /* 0x00000023122c7223 */ /* 0x080fe4000000002c */
[----:B------:R-:W-:-:S02]  /*4740*/  FFMA R45, R0, R35, R34 ;  /* 0x00000023002d7223 */ /* 0x000fc40000000022 */
[-C--:B------:R-:W-:Y:S02]  /*4750*/  FFMA R49, R9, R37.reuse, R32 ;  /* 0x0000002509317223 */ /* 0x080fe40000000020 */
[----:B------:R-:W2:Y:S01]  /*4760*/  LDS.128 R32, [R107+0x44f0] ;  /* 0x0044f0006b207984 */ /* 0x000ea20000000c00 */
[-C--:B------:R-:W-:Y:S02]  /*4770*/  FFMA R46, R2, R36.reuse, R46 ;  /* 0x00000024022e7223 */ /* 0x080fe4000000002e */
[-C--:B------:R-:W-:Y:S02]  /*4780*/  FFMA R48, R3, R36.reuse, R48 ;  /* 0x0000002403307223 */ /* 0x080fe40000000030 */
        /* <DEDUP_REMOVED lines=9> */
[-C--:B------:R-:W-:Y:S02]  /*4820*/  FFMA R46, R14, R38.reuse, R49 ;  /* 0x000000260e2e7223 */ /* 0x080fe40000000031 */
[----:B------:R-:W-:Y:S02]  /*4830*/  FFMA R69, R10, R69, R122 ;  /* 0x000000450a457223 */ /* 0x000fe4000000007a */
[----:B------:R-:W-:Y:S02]  /*4840*/  FFMA R38, R16, R38, R91 ;  /* 0x0000002610267223 */ /* 0x000fe4000000005b */
[-C--:B0-----:R-:W-:Y:S02]  /*4850*/  FFMA R50, R2, R40.reuse, R50 ;  /* 0x0000002802327223 */ /* 0x081fe40000000032 */
[-C--:B------:R-:W-:Y:S02]  /*4860*/  FFMA R36, R4, R40.reuse, R53 ;  /* 0x0000002804247223 */ /* 0x080fe40000000035 */
[----:B------:R-:W-:-:S02]  /*4870*/  FFMA R52, R3, R40, R52 ;  /* 0x0000002803347223 */ /* 0x000fc40000000034 */
[----:B------:R-:W-:Y:S02]  /*4880*/  FFMA R11, R13, R70, R11 ;  /* 0x000000460d0b7223 */ /* 0x000fe4000000000b */
[----:B------:R-:W-:Y:S02]  /*4890*/  FFMA R51, R5, R40, R51 ;  /* 0x0000002805337223 */ /* 0x000fe40000000033 */
[----:B------:R-:W-:Y:S02]  /*48a0*/  FFMA R70, R16, R70, R69 ;  /* 0x0000004610467223 */ /* 0x000fe40000000045 */
[----:B------:R-:W-:Y:S02]  /*48b0*/  FFMA R53, R6, R41, R50 ;  /* 0x0000002906357223 */ /* 0x000fe40000000032 */
[-C--:B------:R-:W-:Y:S02]  /*48c0*/  FFMA R48, R17, R39.reuse, R48 ;  /* 0x0000002711307223 */ /* 0x080fe40000000030 */
[----:B------:R-:W-:-:S02]  /*48d0*/  FFMA R47, R18, R39, R47 ;  /* 0x00000027122f7223 */ /* 0x000fc4000000002f */
[-C--:B------:R-:W-:Y:S02]  /*48e0*/  FFMA R46, R20, R39.reuse, R46 ;  /* 0x00000027142e7223 */ /* 0x080fe4000000002e */
[----:B------:R-:W-:Y:S02]  /*48f0*/  FFMA R49, R0, R39, R38 ;  /* 0x0000002700317223 */ /* 0x000fe40000000026 */
[-C--:B------:R-:W-:Y:S02]  /*4900*/  FFMA R69, R9, R41.reuse, R36 ;  /* 0x0000002909457223 */ /* 0x080fe40000000024 */
[-C--:B------:R-:W-:Y:S01]  /*4910*/  FFMA R50, R8, R41.reuse, R52 ;  /* 0x0000002908327223 */ /* 0x080fe20000000034 */
[----:B------:R-:W0:Y:S01]  /*4920*/  LDS.128 R36, [R107+0x530] ;  /* 0x000530006b247984 */ /* 0x000e220000000c00 */
[----:B------:R-:W-:Y:S02]  /*4930*/  FFMA R51, R10, R41, R51 ;  /* 0x000000290a337223 */ /* 0x000fe40000000033 */
[----:B------:R-:W-:-:S02]  /*4940*/  FFMA R40, R12, R42, R53 ;  /* 0x0000002a0c287223 */ /* 0x000fc40000000035 */
[-C--:B------:R-:W-:Y:S02]  /*4950*/  FFMA R50, R13, R42.reuse, R50 ;  /* 0x0000002a0d327223 */ /* 0x080fe40000000032 */
[-C--:B------:R-:W-:Y:S02]  /*4960*/  FFMA R52, R14, R42.reuse, R69 ;  /* 0x0000002a0e347223 */ /* 0x080fe40000000045 */
[----:B------:R-:W-:Y:S02]  /*4970*/  FFMA R42, R16, R42, R51 ;  /* 0x0000002a102a7223 */ /* 0x000fe40000000033 */
[----:B------:R-:W-:Y:S02]  /*4980*/  FFMA R51, R17, R43, R40 ;  /* 0x0000002b11337223 */ /* 0x000fe40000000028 */
[-C--:B-1----:R-:W-:Y:S02]  /*4990*/  FFMA R56, R3, R28.reuse, R56 ;  /* 0x0000001c03387223 */ /* 0x082fe40000000038 */
[----:B------:R-:W-:-:S02]  /*49a0*/  FFMA R40, R4, R28, R57 ;  /* 0x0000001c04287223 */ /* 0x000fc40000000039 */
[-C--:B------:R-:W-:Y:S02]  /*49b0*/  FFMA R54, R2, R28.reuse, R54 ;  /* 0x0000001c02367223 */ /* 0x080fe40000000036 */
[----:B------:R-:W-:Y:S02]  /*49c0*/  FFMA R55, R5, R28, R55 ;  /* 0x0000001c05377223 */ /* 0x000fe40000000037 */
[-C--:B------:R-:W-:Y:S02]  /*49d0*/  FFMA R56, R8, R29.reuse, R56 ;  /* 0x0000001d08387223 */ /* 0x080fe40000000038 */
[----:B------:R-:W-:Y:S02]  /*49e0*/  FFMA R69, R9, R29, R40 ;  /* 0x0000001d09457223 */ /* 0x000fe40000000028 */
[-C--:B------:R-:W-:Y:S02]  /*49f0*/  FFMA R50, R18, R43.reuse, R50 ;  /* 0x0000002b12327223 */ /* 0x080fe40000000032 */
[----:B------:R-:W-:-:S02]  /*4a00*/  FFMA R52, R20, R43, R52 ;  /* 0x0000002b14347223 */ /* 0x000fc40000000034 */
[----:B------:R-:W-:Y:S02]  /*4a10*/  FFMA R53, R0, R43, R42 ;  /* 0x0000002b00357223 */ /* 0x000fe4000000002a */
[-C--:B------:R-:W-:Y:S01]  /*4a20*/  FFMA R57, R6, R29.reuse, R54 ;  /* 0x0000001d06397223 */ /* 0x080fe20000000036 */
[----:B------:R-:W1:Y:S01]  /*4a30*/  LDS.128 R40, [R107+0x4530] ;  /* 0x004530006b287984 */ /* 0x000e620000000c00 */
[-C--:B--2---:R-:W-:Y:S02]  /*4a40*/  FFMA R58, R2, R32.reuse, R58 ;  /* 0x00000020023a7223 */ /* 0x084fe4000000003a */
[----:B------:R-:W-:Y:S02]  /*4a50*/  FFMA R29, R10, R29, R55 ;  /* 0x0000001d0a1d7223 */ /* 0x000fe40000000037 */
[-C--:B------:R-:W-:Y:S02]  /*4a60*/  FFMA R60, R3, R32.reuse, R60 ;  /* 0x00000020033c7223 */ /* 0x080fe4000000003c */
[----:B------:R-:W-:-:S02]  /*4a70*/  FFMA R82, R4, R32, R82 ;  /* 0x0000002004527223 */ /* 0x000fc40000000052 */
[----:B------:R-:W-:Y:S02]  /*4a80*/  FFMA R22, R12, R74, R21 ;  /* 0x0000004a0c167223 */ /* 0x000fe40000000015 */
[----:B------:R-:W-:Y:S02]  /*4a90*/  FFMA R55, R13, R30, R56 ;  /* 0x0000001e0d377223 */ /* 0x000fe40000000038 */
[----:B------:R-:W-:Y:S02]  /*4aa0*/  FFMA R59, R5, R32, R59 ;  /* 0x00000020053b7223 */ /* 0x000fe4000000003b */
[----:B------:R-:W-:Y:S02]  /*4ab0*/  FFMA R21, R13, R74, R89 ;  /* 0x0000004a0d157223 */ /* 0x000fe40000000059 */
        /* <DEDUP_REMOVED lines=15> */
[----:B------:R-:W-:Y:S01]  /*4bb0*/  FFMA R34, R16, R34, R59 ;  /* 0x0000002210227223 */ /* 0x000fe2000000003b */
[----:B------:R-:W2:Y:S01]  /*4bc0*/  LDS.128 R28, [R107+0x570] ;  /* 0x000570006b1c7984 */ /* 0x000ea20000000c00 */
[-C--:B------:R-:W-:Y:S02]  /*4bd0*/  FFMA R59, R17, R35.reuse, R32 ;  /* 0x00000023113b7223 */ /* 0x080fe40000000020 */
[-C--:B------:R-:W-:Y:S02]  /*4be0*/  FFMA R58, R18, R35.reuse, R58 ;  /* 0x00000023123a7223 */ /* 0x080fe4000000003a */
[-C--:B------:R-:W-:Y:S02]  /*4bf0*/  FFMA R82, R20, R35.reuse, R82 ;  /* 0x0000002314527223 */ /* 0x080fe40000000052 */
[----:B------:R-:W-:-:S02]  /*4c00*/  FFMA R60, R0, R35, R34 ;  /* 0x00000023003c7223 */ /* 0x000fc40000000022 */
[----:B------:R-:W3:Y:S01]  /*4c10*/  LDS.128 R32, [R107+0x4570] ;  /* 0x004570006b207984 */ /* 0x000ee20000000c00 */
[-C--:B0-----:R-:W-:Y:S02]  /*4c20*/  FFMA R61, R2, R36.reuse, R61 ;  /* 0x00000024023d7223 */ /* 0x081fe4000000003d */
[-C--:B------:R-:W-:Y:S02]  /*4c30*/  FFMA R83, R3, R36.reuse, R83 ;  /* 0x0000002403537223 */ /* 0x080fe40000000053 */
[-C--:B------:R-:W-:Y:S02]  /*4c40*/  FFMA R61, R6, R37.reuse, R61 ;  /* 0x00000025063d7223 */ /* 0x080fe4000000003d */
[-C--:B------:R-:W-:Y:S02]  /*4c50*/  FFMA R84, R4, R36.reuse, R84 ;  /* 0x0000002404547223 */ /* 0x080fe40000000054 */
[----:B------:R-:W-:Y:S02]  /*4c60*/  FFMA R86, R5, R36, R86 ;  /* 0x0000002405567223 */ /* 0x000fe40000000056 */
[----:B------:R-:W-:-:S02]  /*4c70*/  FFMA R83, R8, R37, R83 ;  /* 0x0000002508537223 */ /* 0x000fc40000000053 */
[-C--:B------:R-:W-:Y:S02]  /*4c80*/  FFMA R36, R12, R38.reuse, R61 ;  /* 0x000000260c247223 */ /* 0x080fe4000000003d */
[----:B------:R-:W-:Y:S02]  /*4c90*/  FFMA R101, R13, R38, R83 ;  /* 0x000000260d657223 */ /* 0x000fe40000000053 */
[----:B------:R-:W-:Y:S02]  /*4ca0*/  FFMA R105, R9, R37, R84 ;  /* 0x0000002509697223 */ /* 0x000fe40000000054 */
[----:B------:R-:W-:Y:S02]  /*4cb0*/  FFMA R83, R17, R39, R36 ;  /* 0x0000002711537223 */ /* 0x000fe40000000024 */
[----:B------:R-:W-:Y:S02]  /*4cc0*/  FFMA R37, R10, R37, R86 ;  /* 0x000000250a257223 */ /* 0x000fe40000000056 */
[----:B-1----:R-:W-:-:S02]  /*4cd0*/  FFMA R80, R2, R40, R80 ;  /* 0x0000002802507223 */ /* 0x002fc40000000050 */
[-C--:B------:R-:W-:Y:S02]  /*4ce0*/  FFMA R62, R3, R40.reuse, R62 ;  /* 0x00000028033e7223 */ /* 0x080fe4000000003e */
[-C--:B------:R-:W-:Y:S02]  /*4cf0*/  FFMA R36, R4, R40.reuse, R81 ;  /* 0x0000002804247223 */ /* 0x080fe40000000051 */
[----:B------:R-:W-:Y:S02]  /*4d00*/  FFMA R85, R5, R40, R85 ;  /* 0x0000002805557223 */ /* 0x000fe40000000055 */
[-C--:B------:R-:W-:Y:S02]  /*4d10*/  FFMA R105, R14, R38.reuse, R105 ;  /* 0x000000260e697223 */ /* 0x080fe40000000069 */
        /* <DEDUP_REMOVED lines=11> */
[----:B------:R-:W-:Y:S01]  /*4dd0*/  FFMA R42, R16, R42, R85 ;  /* 0x0000002a102a7223 */ /* 0x000fe20000000055 */
[----:B------:R-:W0:Y:S01]  /*4de0*/  LDS.128 R36, [R107+0x5b0] ;  /* 0x0005b0006b247984 */ /* 0x000e220000000c00 */
[-C--:B--2---:R-:W-:Y:S02]  /*4df0*/  FFMA R65, R3, R28.reuse, R65 ;  /* 0x0000001c03417223 */ /* 0x084fe40000000041 */
[----:B------:R-:W-:-:S02]  /*4e00*/  FFMA R97, R2, R28, R97 ;  /* 0x0000001c02617223 */ /* 0x000fc40000000061 */
[-C--:B------:R-:W-:Y:S02]  /*4e10*/  FFMA R78, R4, R28.reuse, R78 ;  /* 0x0000001c044e7223 */ /* 0x080fe4000000004e */
[-C--:B------:R-:W-:Y:S02]  /*4e20*/  FFMA R102, R17, R43.reuse, R102 ;  /* 0x0000002b11667223 */ /* 0x080fe40000000066 */
[-C--:B------:R-:W-:Y:S02]  /*4e30*/  FFMA R103, R18, R43.reuse, R103 ;  /* 0x0000002b12677223 */ /* 0x080fe40000000067 */
[-C--:B------:R-:W-:Y:S02]  /*4e40*/  FFMA R104, R20, R43.reuse, R104 ;  /* 0x0000002b14687223 */ /* 0x080fe40000000068 */
[----:B------:R-:W-:Y:S02]  /*4e50*/  FFMA R62, R0, R43, R42 ;  /* 0x0000002b003e7223 */ /* 0x000fe4000000002a */
[----:B------:R-:W-:Y:S01]  /*4e60*/  FFMA R63, R5, R28, R63 ;  /* 0x0000001c053f7223 */ /* 0x000fe2000000003f */
[----:B------:R-:W1:Y:S01]  /*4e70*/  LDS.128 R40, [R107+0x45b0] ;  /* 0x0045b0006b287984 */ /* 0x000e620000000c00 */
[----:B------:R-:W-:-:S02]  /*4e80*/  FFMA R65, R8, R29, R65 ;  /* 0x0000001d08417223 */ /* 0x000fc40000000041 */
[-C--:B---3--:R-:W-:Y:S02]  /*4e90*/  FFMA R112, R2, R32.reuse, R112 ;  /* 0x0000002002707223 */ /* 0x088fe40000000070 */
[-C--:B------:R-:W-:Y:S02]  /*4ea0*/  FFMA R95, R3, R32.reuse, R95 ;  /* 0x00000020035f7223 */ /* 0x080fe4000000005f */
[-C--:B------:R-:W-:Y:S02]  /*4eb0*/  FFMA R64, R4, R32.reuse, R64 ;  /* 0x0000002004407223 */ /* 0x080fe40000000040 */
[----:B------:R-:W-:Y:S02]  /*4ec0*/  FFMA R79, R5, R32, R79 ;  /* 0x00000020054f7223 */ /* 0x000fe4000000004f */
[-C--:B------:R-:W-:Y:S02]  /*4ed0*/  FFMA R97, R6, R29.reuse, R97 ;  /* 0x0000001d06617223 */ /* 0x080fe40000000061 */
[----:B------:R-:W-:-:S02]  /*4ee0*/  FFMA R69, R9, R29, R78 ;  /* 0x0000001d09457223 */ /* 0x000fc4000000004e */
[----:B------:R-:W-:Y:S02]  /*4ef0*/  FFMA R63, R10, R29, R63 ;  /* 0x0000001d0a3f7223 */ /* 0x000fe4000000003f */
[----:B------:R-:W-:Y:S02]  /*4f00*/  FFMA R99, R13, R30, R65 ;  /* 0x0000001e0d637223 */ /* 0x000fe40000000041 */
[-C--:B------:R-:W-:Y:S02]  /*4f10*/  FFMA R65, R6, R33.reuse, R112 ;  /* 0x0000002106417223 */ /* 0x080fe40000000070 */
        /* <DEDUP_REMOVED lines=10> */
[CC--:B------:R-:W-:Y:S02]  /*4fc0*/  FFMA R98, R17.reuse, R31.reuse, R98 ;  /* 0x0000001f11627223 */ /* 0x0c0fe40000000062 */
[-C--:B------:R-:W-:Y:S02]  /*4fd0*/  FFMA R99, R18, R31.reuse, R99 ;  /* 0x0000001f12637223 */ /* 0x080fe40000000063 */
[-C--:B------:R-:W-:Y:S02]  /*4fe0*/  FFMA R100, R20, R31.reuse, R100 ;  /* 0x0000001f14647223 */ /* 0x080fe40000000064 */
[----:B------:R-:W-:Y:S02]  /*4ff0*/  FFMA R63, R0, R31, R30 ;  /* 0x0000001f003f7223 */ /* 0x000fe4000000001e */
[----:B------:R-:W2:Y:S01]  /*5000*/  LDS.128 R28, [R107+0x5f0] ;  /* 0x0005f0006b1c7984 */ /* 0x000ea20000000c00 */
[----:B------:R-:W-:-:S02]  /*5010*/  FFMA R64, R17, R35, R64 ;  /* 0x0000002311407223 */ /* 0x000fc40000000040 */
[-C--:B------:R-:W-:Y:S02]  /*5020*/  FFMA R80, R18, R35.reuse, R80 ;  /* 0x0000002312507223 */ /* 0x080fe40000000050 */
[-C--:B------:R-:W-:Y:S02]  /*5030*/  FFMA R81, R20, R35.reuse, R81 ;  /* 0x0000002314517223 */ /* 0x080fe40000000051 */
[----:B------:R-:W-:Y:S02]  /*5040*/  FFMA R65, R0, R35, R34 ;  /* 0x0000002300417223 */ /* 0x000fe40000000022 */
[----:B------:R-:W3:Y:S01]  /*5050*/  LDS.128 R32, [R107+0x45f0] ;  /* 0x0045f0006b207984 */ /* 0x000ee20000000c00 */
[C---:B0-----:R-:W-:Y:S02]  /*5060*/  FFMA R116, R2.reuse, R36, R116 ;  /* 0x0000002402747223 */ /* 0x041fe40000000074 */
[----:B-1----:R-:W-:Y:S02]  /*5070*/  FFMA R119, R2, R40, R119 ;  /* 0x0000002802777223 */ /* 0x002fe40000000077 */
[----:B------:R-:W-:Y:S01]  /*5080*/  FFMA R69, R6, R37, R116 ;  /* 0x0000002506457223 */ /* 0x000fe20000000074 */
[----:B------:R-:W-:Y:S01]  /*5090*/  UIADD3 UR4, UR4, 0x1, URZ ;  /* 0x0000000104047890 */ /* 0x000fe2000fffe03f */
[----:B------:R-:W-:-:S02]  /*50a0*/  FFMA R111, R3, R36, R111 ;  /* 0x00000024036f7223 */ /* 0x000fc4000000006f */
[-C--:B------:R-:W-:Y:S02]  /*50b0*/  FFMA R90, R4, R36.reuse, R90 ;  /* 0x00000024045a7223 */ /* 0x080fe4000000005a */
[----:B------:R-:W-:Y:S02]  /*50c0*/  FFMA R66, R5, R36, R66 ;  /* 0x0000002405427223 */ /* 0x000fe40000000042 */
[----:B------:R-:W-:Y:S02]  /*50d0*/  FFMA R36, R12, R38, R69 ;  /* 0x000000260c247223 */ /* 0x000fe40000000045 */
[----:B------:R-:W-:Y:S01]  /*50e0*/  FFMA R119, R6, R41, R119 ;  /* 0x0000002906777223 */ /* 0x000fe20000000077 */
[----:B------:R-:W-:Y:S01]  /*50f0*/  UISETP.GE.U32.AND UP0, UPT, UR4, 0x8, UPT ;  /* 0x000000080400788c */ /* 0x000fe2000bf06070 */
        /* <DEDUP_REMOVED lines=8> */
[----:B------:R-:W-:Y:S01]  /*5180*/  FFMA R113, R3, R40, R113 ;  /* 0x0000002803717223 */ /* 0x000fe20000000071 */
[----:B------:R-:W-:Y:S01]  /*5190*/  PLOP3.LUT P0, PT, PT, PT, UP0, 0x80, 0x0 ;  /* 0x000000000000781c */ /* 0x000fe20003f0f008 */
[----:B------:R-:W-:Y:S02]  /*51a0*/  FFMA R38, R16, R38, R37 ;  /* 0x0000002610267223 */ /* 0x000fe40000000025 */
[----:B------:R-:W-:Y:S02]  /*51b0*/  FFMA R67, R5, R40, R67 ;  /* 0x0000002805437223 */ /* 0x000fe40000000043 */
[----:B------:R-:W-:Y:S02]  /*51c0*/  FFMA R37, R9, R41, R108 ;  /* 0x0000002909257223 */ /* 0x000fe4000000006c */
[----:B------:R-:W-:Y:S02]  /*51d0*/  FFMA R69, R17, R43, R36 ;  /* 0x0000002b11457223 */ /* 0x000fe40000000024 */
[----:B--2---:R-:W-:-:S02]  /*51e0*/  FFMA R120, R2, R28, R120 ;  /* 0x0000001c02787223 */ /* 0x004fc40000000078 */
[-C--:B------:R-:W-:Y:S02]  /*51f0*/  FFMA R115, R3, R28.reuse, R115 ;  /* 0x0000001c03737223 */ /* 0x080fe40000000073 */
[-C--:B------:R-:W-:Y:S02]  /*5200*/  FFMA R36, R4, R28.reuse, R109 ;  /* 0x0000001c04247223 */ /* 0x080fe4000000006d */
[----:B------:R-:W-:Y:S02]  /*5210*/  FFMA R68, R8, R41, R113 ;  /* 0x0000002908447223 */ /* 0x000fe40000000071 */
[----:B------:R-:W-:Y:S02]  /*5220*/  FFMA R76, R5, R28, R76 ;  /* 0x0000001c054c7223 */ /* 0x000fe4000000004c */
[-C--:B------:R-:W-:Y:S02]  /*5230*/  FFMA R22, R17, R75.reuse, R22 ;  /* 0x0000004b11167223 */ /* 0x080fe40000000016 */
[----:B------:R-:W-:-:S02]  /*5240*/  FFMA R21, R18, R75, R21 ;  /* 0x0000004b12157223 */ /* 0x000fc40000000015 */
[----:B------:R-:W-:Y:S02]  /*5250*/  FFMA R19, R20, R75, R19 ;  /* 0x0000004b14137223 */ /* 0x000fe40000000013 */
[----:B------:R-:W-:Y:S02]  /*5260*/  FFMA R41, R10, R41, R67 ;  /* 0x000000290a297223 */ /* 0x000fe40000000043 */
[-C--:B---3--:R-:W-:Y:S02]  /*5270*/  FFMA R121, R2, R32.reuse, R121 ;  /* 0x0000002002797223 */ /* 0x088fe40000000079 */
[-C--:B------:R-:W-:Y:S02]  /*5280*/  FFMA R117, R3, R32.reuse, R117 ;  /* 0x0000002003757223 */ /* 0x080fe40000000075 */
[-C--:B------:R-:W-:Y:S02]  /*5290*/  FFMA R110, R4, R32.reuse, R110 ;  /* 0x00000020046e7223 */ /* 0x080fe4000000006e */
[----:B------:R-:W-:-:S02]  /*52a0*/  FFMA R77, R5, R32, R77 ;  /* 0x00000020054d7223 */ /* 0x000fc4000000004d */
[----:B------:R-:W-:Y:S02]  /*52b0*/  FFMA R75, R0, R75, R74 ;  /* 0x0000004b004b7223 */ /* 0x000fe4000000004a */
[-C--:B------:R-:W-:Y:S02]  /*52c0*/  FFMA R96, R18, R39.reuse, R96 ;  /* 0x0000002712607223 */ /* 0x080fe40000000060 */
[-C--:B------:R-:W-:Y:S02]  /*52d0*/  FFMA R97, R20, R39.reuse, R97 ;  /* 0x0000002714617223 */ /* 0x080fe40000000061 */
[----:B------:R-:W-:Y:S02]  /*52e0*/  FFMA R66, R0, R39, R38 ;  /* 0x0000002700427223 */ /* 0x000fe40000000026 */
[----:B------:R-:W-:Y:S02]  /*52f0*/  FFMA R67, R14, R42, R37 ;  /* 0x0000002a0e437223 */ /* 0x000fe40000000025 */
[----:B------:R-:W-:-:S02]  /*5300*/  FFMA R37, R6, R29, R120 ;  /* 0x0000001d06257223 */ /* 0x000fc40000000078 */
[-C--:B------:R-:W-:Y:S02]  /*5310*/  FFMA R74, R8, R29.reuse, R115 ;  /* 0x0000001d084a7223 */ /* 0x080fe40000000073 */
[CC--:B------:R-:W-:Y:S02]  /*5320*/  FFMA R39, R9.reuse, R29.reuse, R36 ;  /* 0x0000001d09277223 */ /* 0x0c0fe40000000024 */
[----:B------:R-:W-:Y:S02]  /*5330*/  FFMA R29, R10, R29, R76 ;  /* 0x0000001d0a1d7223 */ /* 0x000fe4000000004c */
[-C--:B------:R-:W-:Y:S02]  /*5340*/  FFMA R121, R6, R33.reuse, R121 ;  /* 0x0000002106797223 */ /* 0x080fe40000000079 */
[-C--:B------:R-:W-:Y:S02]  /*5350*/  FFMA R3, R8, R33.reuse, R117 ;  /* 0x0000002108037223 */ /* 0x080fe40000000075 */
[----:B------:R-:W-:-:S02]  /*5360*/  FFMA R9, R9, R33, R110 ;  /* 0x0000002109097223 */ /* 0x000fc4000000006e */
[----:B------:R-:W-:Y:S02]  /*5370*/  FFMA R77, R10, R33, R77 ;  /* 0x000000210a4d7223 */ /* 0x000fe4000000004d */
[C---:B------:R-:W-:Y:S02]  /*5380*/  FFMA R68, R13.reuse, R42, R68 ;  /* 0x0000002a0d447223 */ /* 0x040fe40000000044 */
[-C--:B------:R-:W-:Y:S02]  /*5390*/  FFMA R28, R12, R30.reuse, R37 ;  /* 0x0000001e0c1c7223 */ /* 0x080fe40000000025 */
[-C--:B------:R-:W-:Y:S02]  /*53a0*/  FFMA R74, R13, R30.reuse, R74 ;  /* 0x0000001e0d4a7223 */ /* 0x080fe4000000004a */
[----:B------:R-:W-:Y:S02]  /*53b0*/  FFMA R72, R14, R30, R39 ;  /* 0x0000001e0e487223 */ /* 0x000fe40000000027 */
        /* <DEDUP_REMOVED lines=8> */
[----:B------:R-:W-:Y:S02]  /*5440*/  FFMA R71, R0, R71, R70 ;  /* 0x0000004700477223 */ /* 0x000fe40000000046 */
        /* <DEDUP_REMOVED lines=10> */
[----:B------:R-:W-:Y:S01]  /*54f0*/  FFMA R78, R0, R35, R16 ;  /* 0x00000023004e7223 */ /* 0x000fe20000000010 */
[----:B------:R-:W-:Y:S01]  /*5500*/  @P0 CALL.REL.NOINC `(.L_x_0) ;  /* 0x0000001000000944 */ /* 0x000fe20003c00000 */
[----:B------:R-:W-:Y:S05]  /*5510*/  BRA `(.L_x_1) ;  /* 0xffffae6000007947 */ /* 0x000fea000383ffff */
.L_x_0:
[----:B------:R-:W-:Y:S02]  /*5520*/  LOP3.LUT R123, R124, 0x3, RZ, 0xc0, !PT ;  /* 0x000000037c7b7812 */ /* 0x000fe400078ec0ff */
[----:B------:R-:W-:Y:S02]  /*5530*/  SHF.R.S32.HI R124, RZ, 0x2, R124 ;  /* 0x00000002ff7c7819 */ /* 0x000fe4000001147c */
[----:B------:R-:W-:-:S03]  /*5540*/  MOV R5, UR7 ;  /* 0x0000000700057c02 */ /* 0x000fc60008000f00 */
[----:B------:R-:W-:Y:S01]  /*5550*/  IMAD R124, R124, 0x1880, R123 ;  /* 0x000018807c7c7824 */ /* 0x000fe200078e027b */
[----:B------:R-:W-:-:S03]  /*5560*/  HFMA2.MMA R123, -RZ, RZ, 0, 2.384185791015625e-07 ;  /* 0x00000004ff7b7435 */ /* 0x000fc600000001ff */
[----:B------:R-:W-:Y:S01]  /*5570*/  IMAD R124, R5, 0x70, R124 ;  /* 0x00000070057c7824 */ /* 0x000fe200078e027c */
[----:B------:R-:W-:-:S04]  /*5580*/  MOV R5, UR5 ;  /* 0x0000000500057c02 */ /* 0x000fc80008000f00 */
[----:B------:R-:W-:-:S05]  /*5590*/  LEA R4, R5, R124, 0x2 ;  /* 0x0000007c05047211 */ /* 0x000fca00078e10ff */
[----:B------:R-:W-:-:S05]  /*55a0*/  IMAD.WIDE R4, R4, R123, c[0x0][0x170] ;  /* 0x00005c0004047625 */ /* 0x000fca00078e027b */
[----:B------:R-:W-:Y:S04]  /*55b0*/  STG.E [R4.64], R15 ;  /* 0x0000000f04007986 */ /* 0x000fe8000c101908 */
[----:B------:R-:W-:Y:S04]  /*55c0*/  STG.E [R4.64+0x70], R11 ;  /* 0x0000700b04007986 */ /* 0x000fe8000c101908 */
        /* <DEDUP_REMOVED lines=61> */
[----:B------:R-:W-:Y:S01]  /*59a0*/  STG.E [R4.64+0xc9710], R78 ;  /* 0x0c97104e04007986 */ /* 0x000fe2000c101908 */
[----:B------:R-:W-:Y:S05]  /*59b0*/  EXIT ;  /* 0x000000000000794d */ /* 0x000fea0003800000 */
.L_x_2:
[----:B------:R-:W-:-:S00]  /*59c0*/  BRA `(.L_x_2) ;  /* 0xfffffff000007947 */ /* 0x000fc0000383ffff */
[----:B------:R-:W-:-:S00]  /*59d0*/  NOP ;  /* 0x0000000000007918 */ /* 0x000fc00000000000 */
        /* <DEDUP_REMOVED lines=10> */
.L_x_3:


//--------------------- .nv.shared.candidate4     --------------------------
	.section	.nv.shared.candidate4,"aw",@nobits
	.align	4
.nv.shared.candidate4:
	.zero		33792
